//
// Generated by NVIDIA NVVM Compiler
//
// Compiler Build ID: CL-36424714
// Cuda compilation tools, release 13.0, V13.0.88
// Based on NVVM 20.0.0
//

.version 9.0
.target sm_100
.address_size 64

	// .globl	_Z17sliceTensorKernelPfS_iiiii
.global .align 4 .f32 E = 0f402DF854;

.visible .entry _Z17sliceTensorKernelPfS_iiiii(
	.param .u64 .ptr .align 1 _Z17sliceTensorKernelPfS_iiiii_param_0,
	.param .u64 .ptr .align 1 _Z17sliceTensorKernelPfS_iiiii_param_1,
	.param .u32 _Z17sliceTensorKernelPfS_iiiii_param_2,
	.param .u32 _Z17sliceTensorKernelPfS_iiiii_param_3,
	.param .u32 _Z17sliceTensorKernelPfS_iiiii_param_4,
	.param .u32 _Z17sliceTensorKernelPfS_iiiii_param_5,
	.param .u32 _Z17sliceTensorKernelPfS_iiiii_param_6
)
{
	.reg .b32 	%r<14>;
	.reg .b32 	%f<2>;
	.reg .b64 	%rd<9>;

	ld.param.u64 	%rd1, [_Z17sliceTensorKernelPfS_iiiii_param_0];
	ld.param.u64 	%rd2, [_Z17sliceTensorKernelPfS_iiiii_param_1];
	ld.param.u32 	%r1, [_Z17sliceTensorKernelPfS_iiiii_param_2];
	ld.param.u32 	%r2, [_Z17sliceTensorKernelPfS_iiiii_param_3];
	ld.param.u32 	%r3, [_Z17sliceTensorKernelPfS_iiiii_param_4];
	ld.param.u32 	%r4, [_Z17sliceTensorKernelPfS_iiiii_param_5];
	ld.param.u32 	%r5, [_Z17sliceTensorKernelPfS_iiiii_param_6];
	cvta.to.global.u64 	%rd3, %rd2;
	cvta.to.global.u64 	%rd4, %rd1;
	mov.u32 	%r6, %ctaid.x;
	mov.u32 	%r7, %tid.x;
	mad.lo.s32 	%r8, %r5, %r6, %r7;
	div.s32 	%r9, %r8, %r3;
	mul.lo.s32 	%r10, %r9, %r3;
	sub.s32 	%r11, %r8, %r10;
	mad.lo.s32 	%r12, %r4, %r1, %r11;
	mad.lo.s32 	%r13, %r9, %r2, %r12;
	mul.wide.s32 	%rd5, %r13, 4;
	add.s64 	%rd6, %rd4, %rd5;
	ld.global.f32 	%f1, [%rd6];
	mul.wide.s32 	%rd7, %r8, 4;
	add.s64 	%rd8, %rd3, %rd7;
	st.global.f32 	[%rd8], %f1;
	ret;

}
	// .globl	_Z18reduceArgMaxKernelPfS_S_iiiii
.visible .entry _Z18reduceArgMaxKernelPfS_S_iiiii(
	.param .u64 .ptr .align 1 _Z18reduceArgMaxKernelPfS_S_iiiii_param_0,
	.param .u64 .ptr .align 1 _Z18reduceArgMaxKernelPfS_S_iiiii_param_1,
	.param .u64 .ptr .align 1 _Z18reduceArgMaxKernelPfS_S_iiiii_param_2,
	.param .u32 _Z18reduceArgMaxKernelPfS_S_iiiii_param_3,
	.param .u32 _Z18reduceArgMaxKernelPfS_S_iiiii_param_4,
	.param .u32 _Z18reduceArgMaxKernelPfS_S_iiiii_param_5,
	.param .u32 _Z18reduceArgMaxKernelPfS_S_iiiii_param_6,
	.param .u32 _Z18reduceArgMaxKernelPfS_S_iiiii_param_7
)
{
	.reg .pred 	%p<40>;
	.reg .b32 	%r<125>;
	.reg .b32 	%f<87>;
	.reg .b64 	%rd<48>;

	ld.param.u64 	%rd2, [_Z18reduceArgMaxKernelPfS_S_iiiii_param_0];
	ld.param.u64 	%rd3, [_Z18reduceArgMaxKernelPfS_S_iiiii_param_1];
	ld.param.u64 	%rd4, [_Z18reduceArgMaxKernelPfS_S_iiiii_param_2];
	ld.param.u32 	%r39, [_Z18reduceArgMaxKernelPfS_S_iiiii_param_3];
	ld.param.u32 	%r40, [_Z18reduceArgMaxKernelPfS_S_iiiii_param_4];
	ld.param.u32 	%r41, [_Z18reduceArgMaxKernelPfS_S_iiiii_param_5];
	ld.param.u32 	%r42, [_Z18reduceArgMaxKernelPfS_S_iiiii_param_6];
	ld.param.u32 	%r43, [_Z18reduceArgMaxKernelPfS_S_iiiii_param_7];
	mov.u32 	%r44, %ctaid.x;
	mov.u32 	%r45, %tid.x;
	mad.lo.s32 	%r1, %r42, %r44, %r45;
	setp.ge.s32 	%p1, %r1, %r43;
	@%p1 bra 	$L__BB1_17;
	cvta.to.global.u64 	%rd5, %rd2;
	sub.s32 	%r46, %r41, %r40;
	div.s32 	%r47, %r1, %r40;
	mad.lo.s32 	%r48, %r47, %r46, %r1;
	mul.wide.s32 	%rd6, %r48, 4;
	add.s64 	%rd1, %rd5, %rd6;
	ld.global.f32 	%f84, [%rd1];
	setp.lt.s32 	%p2, %r39, 2;
	mov.f32 	%f86, 0f00000000;
	@%p2 bra 	$L__BB1_16;
	add.s32 	%r2, %r39, -1;
	add.s32 	%r52, %r39, -2;
	and.b32  	%r3, %r2, 15;
	setp.lt.u32 	%p3, %r52, 15;
	mov.b32 	%r124, 0;
	mov.b32 	%r115, 1;
	@%p3 bra 	$L__BB1_6;
	and.b32  	%r4, %r2, -16;
	shl.b32 	%r5, %r40, 4;
	mov.b32 	%r109, 0;
	mul.wide.s32 	%rd9, %r40, 4;
	mov.u32 	%r108, %r40;
	mov.u32 	%r124, %r109;
$L__BB1_4:
	.pragma "nounroll";
	add.s32 	%r54, %r109, 1;
	mul.wide.s32 	%rd7, %r108, 4;
	add.s64 	%rd8, %rd1, %rd7;
	ld.global.f32 	%f20, [%rd8];
	setp.gt.f32 	%p4, %f20, %f84;
	selp.f32 	%f21, %f20, %f84, %p4;
	selp.b32 	%r55, %r54, %r124, %p4;
	add.s64 	%rd10, %rd8, %rd9;
	ld.global.f32 	%f22, [%rd10];
	setp.gt.f32 	%p5, %f22, %f21;
	selp.f32 	%f23, %f22, %f21, %p5;
	add.s32 	%r56, %r109, 2;
	selp.b32 	%r57, %r56, %r55, %p5;
	add.s64 	%rd11, %rd10, %rd9;
	ld.global.f32 	%f24, [%rd11];
	setp.gt.f32 	%p6, %f24, %f23;
	selp.f32 	%f25, %f24, %f23, %p6;
	add.s32 	%r58, %r109, 3;
	selp.b32 	%r59, %r58, %r57, %p6;
	add.s64 	%rd12, %rd11, %rd9;
	ld.global.f32 	%f26, [%rd12];
	setp.gt.f32 	%p7, %f26, %f25;
	selp.f32 	%f27, %f26, %f25, %p7;
	add.s32 	%r60, %r109, 4;
	selp.b32 	%r61, %r60, %r59, %p7;
	add.s64 	%rd13, %rd12, %rd9;
	ld.global.f32 	%f28, [%rd13];
	setp.gt.f32 	%p8, %f28, %f27;
	selp.f32 	%f29, %f28, %f27, %p8;
	add.s32 	%r62, %r109, 5;
	selp.b32 	%r63, %r62, %r61, %p8;
	add.s64 	%rd14, %rd13, %rd9;
	ld.global.f32 	%f30, [%rd14];
	setp.gt.f32 	%p9, %f30, %f29;
	selp.f32 	%f31, %f30, %f29, %p9;
	add.s32 	%r64, %r109, 6;
	selp.b32 	%r65, %r64, %r63, %p9;
	add.s64 	%rd15, %rd14, %rd9;
	ld.global.f32 	%f32, [%rd15];
	setp.gt.f32 	%p10, %f32, %f31;
	selp.f32 	%f33, %f32, %f31, %p10;
	add.s32 	%r66, %r109, 7;
	selp.b32 	%r67, %r66, %r65, %p10;
	add.s64 	%rd16, %rd15, %rd9;
	ld.global.f32 	%f34, [%rd16];
	setp.gt.f32 	%p11, %f34, %f33;
	selp.f32 	%f35, %f34, %f33, %p11;
	add.s32 	%r68, %r109, 8;
	selp.b32 	%r69, %r68, %r67, %p11;
	add.s64 	%rd17, %rd16, %rd9;
	ld.global.f32 	%f36, [%rd17];
	setp.gt.f32 	%p12, %f36, %f35;
	selp.f32 	%f37, %f36, %f35, %p12;
	add.s32 	%r70, %r109, 9;
	selp.b32 	%r71, %r70, %r69, %p12;
	add.s64 	%rd18, %rd17, %rd9;
	ld.global.f32 	%f38, [%rd18];
	setp.gt.f32 	%p13, %f38, %f37;
	selp.f32 	%f39, %f38, %f37, %p13;
	add.s32 	%r72, %r109, 10;
	selp.b32 	%r73, %r72, %r71, %p13;
	add.s64 	%rd19, %rd18, %rd9;
	ld.global.f32 	%f40, [%rd19];
	setp.gt.f32 	%p14, %f40, %f39;
	selp.f32 	%f41, %f40, %f39, %p14;
	add.s32 	%r74, %r109, 11;
	selp.b32 	%r75, %r74, %r73, %p14;
	add.s64 	%rd20, %rd19, %rd9;
	ld.global.f32 	%f42, [%rd20];
	setp.gt.f32 	%p15, %f42, %f41;
	selp.f32 	%f43, %f42, %f41, %p15;
	add.s32 	%r76, %r109, 12;
	selp.b32 	%r77, %r76, %r75, %p15;
	add.s64 	%rd21, %rd20, %rd9;
	ld.global.f32 	%f44, [%rd21];
	setp.gt.f32 	%p16, %f44, %f43;
	selp.f32 	%f45, %f44, %f43, %p16;
	add.s32 	%r78, %r109, 13;
	selp.b32 	%r79, %r78, %r77, %p16;
	add.s64 	%rd22, %rd21, %rd9;
	ld.global.f32 	%f46, [%rd22];
	setp.gt.f32 	%p17, %f46, %f45;
	selp.f32 	%f47, %f46, %f45, %p17;
	add.s32 	%r80, %r109, 14;
	selp.b32 	%r81, %r80, %r79, %p17;
	add.s64 	%rd23, %rd22, %rd9;
	ld.global.f32 	%f48, [%rd23];
	setp.gt.f32 	%p18, %f48, %f47;
	selp.f32 	%f49, %f48, %f47, %p18;
	add.s32 	%r82, %r109, 15;
	selp.b32 	%r83, %r82, %r81, %p18;
	add.s64 	%rd24, %rd23, %rd9;
	ld.global.f32 	%f50, [%rd24];
	setp.gt.f32 	%p19, %f50, %f49;
	selp.f32 	%f84, %f50, %f49, %p19;
	add.s32 	%r109, %r109, 16;
	selp.b32 	%r124, %r109, %r83, %p19;
	add.s32 	%r108, %r108, %r5;
	setp.ne.s32 	%p20, %r109, %r4;
	@%p20 bra 	$L__BB1_4;
	add.s32 	%r115, %r109, 1;
$L__BB1_6:
	setp.eq.s32 	%p21, %r3, 0;
	@%p21 bra 	$L__BB1_15;
	and.b32  	%r16, %r2, 7;
	setp.lt.u32 	%p22, %r3, 8;
	@%p22 bra 	$L__BB1_9;
	mul.lo.s32 	%r85, %r115, %r40;
	mul.wide.s32 	%rd25, %r85, 4;
	add.s64 	%rd26, %rd1, %rd25;
	ld.global.f32 	%f52, [%rd26];
	setp.gt.f32 	%p23, %f52, %f84;
	selp.f32 	%f53, %f52, %f84, %p23;
	selp.b32 	%r86, %r115, %r124, %p23;
	add.s32 	%r87, %r115, 1;
	mul.wide.s32 	%rd27, %r40, 4;
	add.s64 	%rd28, %rd26, %rd27;
	ld.global.f32 	%f54, [%rd28];
	setp.gt.f32 	%p24, %f54, %f53;
	selp.f32 	%f55, %f54, %f53, %p24;
	selp.b32 	%r88, %r87, %r86, %p24;
	add.s32 	%r89, %r115, 2;
	add.s64 	%rd29, %rd28, %rd27;
	ld.global.f32 	%f56, [%rd29];
	setp.gt.f32 	%p25, %f56, %f55;
	selp.f32 	%f57, %f56, %f55, %p25;
	selp.b32 	%r90, %r89, %r88, %p25;
	add.s32 	%r91, %r115, 3;
	add.s64 	%rd30, %rd29, %rd27;
	ld.global.f32 	%f58, [%rd30];
	setp.gt.f32 	%p26, %f58, %f57;
	selp.f32 	%f59, %f58, %f57, %p26;
	selp.b32 	%r92, %r91, %r90, %p26;
	add.s32 	%r93, %r115, 4;
	add.s64 	%rd31, %rd30, %rd27;
	ld.global.f32 	%f60, [%rd31];
	setp.gt.f32 	%p27, %f60, %f59;
	selp.f32 	%f61, %f60, %f59, %p27;
	selp.b32 	%r94, %r93, %r92, %p27;
	add.s32 	%r95, %r115, 5;
	add.s64 	%rd32, %rd31, %rd27;
	ld.global.f32 	%f62, [%rd32];
	setp.gt.f32 	%p28, %f62, %f61;
	selp.f32 	%f63, %f62, %f61, %p28;
	selp.b32 	%r96, %r95, %r94, %p28;
	add.s32 	%r97, %r115, 6;
	add.s64 	%rd33, %rd32, %rd27;
	ld.global.f32 	%f64, [%rd33];
	setp.gt.f32 	%p29, %f64, %f63;
	selp.f32 	%f65, %f64, %f63, %p29;
	selp.b32 	%r98, %r97, %r96, %p29;
	add.s32 	%r99, %r115, 7;
	add.s64 	%rd34, %rd33, %rd27;
	ld.global.f32 	%f66, [%rd34];
	setp.gt.f32 	%p30, %f66, %f65;
	selp.f32 	%f84, %f66, %f65, %p30;
	selp.b32 	%r124, %r99, %r98, %p30;
	add.s32 	%r115, %r115, 8;
$L__BB1_9:
	setp.eq.s32 	%p31, %r16, 0;
	@%p31 bra 	$L__BB1_15;
	and.b32  	%r22, %r2, 3;
	setp.lt.u32 	%p32, %r16, 4;
	@%p32 bra 	$L__BB1_12;
	mul.lo.s32 	%r101, %r115, %r40;
	mul.wide.s32 	%rd35, %r101, 4;
	add.s64 	%rd36, %rd1, %rd35;
	ld.global.f32 	%f68, [%rd36];
	setp.gt.f32 	%p33, %f68, %f84;
	selp.f32 	%f69, %f68, %f84, %p33;
	selp.b32 	%r102, %r115, %r124, %p33;
	add.s32 	%r103, %r115, 1;
	mul.wide.s32 	%rd37, %r40, 4;
	add.s64 	%rd38, %rd36, %rd37;
	ld.global.f32 	%f70, [%rd38];
	setp.gt.f32 	%p34, %f70, %f69;
	selp.f32 	%f71, %f70, %f69, %p34;
	selp.b32 	%r104, %r103, %r102, %p34;
	add.s32 	%r105, %r115, 2;
	add.s64 	%rd39, %rd38, %rd37;
	ld.global.f32 	%f72, [%rd39];
	setp.gt.f32 	%p35, %f72, %f71;
	selp.f32 	%f73, %f72, %f71, %p35;
	selp.b32 	%r106, %r105, %r104, %p35;
	add.s32 	%r107, %r115, 3;
	add.s64 	%rd40, %rd39, %rd37;
	ld.global.f32 	%f74, [%rd40];
	setp.gt.f32 	%p36, %f74, %f73;
	selp.f32 	%f84, %f74, %f73, %p36;
	selp.b32 	%r124, %r107, %r106, %p36;
	add.s32 	%r115, %r115, 4;
$L__BB1_12:
	setp.eq.s32 	%p37, %r22, 0;
	@%p37 bra 	$L__BB1_15;
	mul.lo.s32 	%r121, %r115, %r40;
	neg.s32 	%r120, %r22;
$L__BB1_14:
	.pragma "nounroll";
	mul.wide.s32 	%rd41, %r121, 4;
	add.s64 	%rd42, %rd1, %rd41;
	ld.global.f32 	%f75, [%rd42];
	setp.gt.f32 	%p38, %f75, %f84;
	selp.f32 	%f84, %f75, %f84, %p38;
	selp.b32 	%r124, %r115, %r124, %p38;
	add.s32 	%r115, %r115, 1;
	add.s32 	%r121, %r121, %r40;
	add.s32 	%r120, %r120, 1;
	setp.ne.s32 	%p39, %r120, 0;
	@%p39 bra 	$L__BB1_14;
$L__BB1_15:
	cvt.rn.f32.u32 	%f86, %r124;
$L__BB1_16:
	cvta.to.global.u64 	%rd43, %rd3;
	mul.wide.s32 	%rd44, %r1, 4;
	add.s64 	%rd45, %rd43, %rd44;
	st.global.f32 	[%rd45], %f84;
	cvta.to.global.u64 	%rd46, %rd4;
	add.s64 	%rd47, %rd46, %rd44;
	st.global.f32 	[%rd47], %f86;
$L__BB1_17:
	ret;

}
	// .globl	_Z21multiplyElementKernelPfS_S_ii
.visible .entry _Z21multiplyElementKernelPfS_S_ii(
	.param .u64 .ptr .align 1 _Z21multiplyElementKernelPfS_S_ii_param_0,
	.param .u64 .ptr .align 1 _Z21multiplyElementKernelPfS_S_ii_param_1,
	.param .u64 .ptr .align 1 _Z21multiplyElementKernelPfS_S_ii_param_2,
	.param .u32 _Z21multiplyElementKernelPfS_S_ii_param_3,
	.param .u32 _Z21multiplyElementKernelPfS_S_ii_param_4
)
{
	.reg .pred 	%p<2>;
	.reg .b32 	%r<6>;
	.reg .b32 	%f<4>;
	.reg .b64 	%rd<11>;

	ld.param.u64 	%rd1, [_Z21multiplyElementKernelPfS_S_ii_param_0];
	ld.param.u64 	%rd2, [_Z21multiplyElementKernelPfS_S_ii_param_1];
	ld.param.u64 	%rd3, [_Z21multiplyElementKernelPfS_S_ii_param_2];
	ld.param.u32 	%r2, [_Z21multiplyElementKernelPfS_S_ii_param_3];
	ld.param.u32 	%r3, [_Z21multiplyElementKernelPfS_S_ii_param_4];
	mov.u32 	%r4, %ctaid.x;
	mov.u32 	%r5, %tid.x;
	mad.lo.s32 	%r1, %r2, %r4, %r5;
	setp.ge.s32 	%p1, %r1, %r3;
	@%p1 bra 	$L__BB2_2;
	cvta.to.global.u64 	%rd4, %rd1;
	cvta.to.global.u64 	%rd5, %rd2;
	cvta.to.global.u64 	%rd6, %rd3;
	mul.wide.s32 	%rd7, %r1, 4;
	add.s64 	%rd8, %rd4, %rd7;
	ld.global.f32 	%f1, [%rd8];
	add.s64 	%rd9, %rd5, %rd7;
	ld.global.f32 	%f2, [%rd9];
	mul.f32 	%f3, %f1, %f2;
	add.s64 	%rd10, %rd6, %rd7;
	st.global.f32 	[%rd10], %f3;
$L__BB2_2:
	ret;

}
	// .globl	_Z22transformBboxSQDKernelPfS_S_ffS_S_iii
.visible .entry _Z22transformBboxSQDKernelPfS_S_ffS_S_iii(
	.param .u64 .ptr .align 1 _Z22transformBboxSQDKernelPfS_S_ffS_S_iii_param_0,
	.param .u64 .ptr .align 1 _Z22transformBboxSQDKernelPfS_S_ffS_S_iii_param_1,
	.param .u64 .ptr .align 1 _Z22transformBboxSQDKernelPfS_S_ffS_S_iii_param_2,
	.param .f32 _Z22transformBboxSQDKernelPfS_S_ffS_S_iii_param_3,
	.param .f32 _Z22transformBboxSQDKernelPfS_S_ffS_S_iii_param_4,
	.param .u64 .ptr .align 1 _Z22transformBboxSQDKernelPfS_S_ffS_S_iii_param_5,
	.param .u64 .ptr .align 1 _Z22transformBboxSQDKernelPfS_S_ffS_S_iii_param_6,
	.param .u32 _Z22transformBboxSQDKernelPfS_S_ffS_S_iii_param_7,
	.param .u32 _Z22transformBboxSQDKernelPfS_S_ffS_S_iii_param_8,
	.param .u32 _Z22transformBboxSQDKernelPfS_S_ffS_S_iii_param_9
)
{
	.reg .pred 	%p<14>;
	.reg .b32 	%r<14>;
	.reg .b32 	%f<75>;
	.reg .b64 	%rd<29>;
	.reg .b64 	%fd<15>;

	ld.param.u64 	%rd4, [_Z22transformBboxSQDKernelPfS_S_ffS_S_iii_param_0];
	ld.param.u64 	%rd5, [_Z22transformBboxSQDKernelPfS_S_ffS_S_iii_param_1];
	ld.param.u64 	%rd6, [_Z22transformBboxSQDKernelPfS_S_ffS_S_iii_param_2];
	ld.param.f32 	%f24, [_Z22transformBboxSQDKernelPfS_S_ffS_S_iii_param_3];
	ld.param.f32 	%f25, [_Z22transformBboxSQDKernelPfS_S_ffS_S_iii_param_4];
	ld.param.u64 	%rd7, [_Z22transformBboxSQDKernelPfS_S_ffS_S_iii_param_5];
	ld.param.u64 	%rd8, [_Z22transformBboxSQDKernelPfS_S_ffS_S_iii_param_6];
	ld.param.u32 	%r2, [_Z22transformBboxSQDKernelPfS_S_ffS_S_iii_param_7];
	ld.param.u32 	%r3, [_Z22transformBboxSQDKernelPfS_S_ffS_S_iii_param_8];
	ld.param.u32 	%r4, [_Z22transformBboxSQDKernelPfS_S_ffS_S_iii_param_9];
	mov.u32 	%r5, %ctaid.x;
	mov.u32 	%r6, %tid.x;
	mad.lo.s32 	%r1, %r3, %r5, %r6;
	setp.ge.s32 	%p1, %r1, %r4;
	@%p1 bra 	$L__BB3_18;
	cvta.to.global.u64 	%rd9, %rd7;
	cvta.to.global.u64 	%rd10, %rd8;
	cvta.to.global.u64 	%rd11, %rd4;
	cvta.to.global.u64 	%rd12, %rd5;
	div.s32 	%r7, %r1, %r2;
	mul.wide.s32 	%rd13, %r7, 4;
	add.s64 	%rd14, %rd9, %rd13;
	ld.global.f32 	%f1, [%rd14];
	add.s64 	%rd15, %rd10, %rd13;
	ld.global.f32 	%f2, [%rd15];
	div.rn.f32 	%f3, %f24, %f1;
	div.rn.f32 	%f4, %f25, %f2;
	mul.lo.s32 	%r8, %r2, %r7;
	mad.lo.s32 	%r9, %r8, 3, %r1;
	mul.wide.s32 	%rd16, %r9, 4;
	add.s64 	%rd17, %rd11, %rd16;
	ld.global.f32 	%f26, [%rd17];
	mul.wide.s32 	%rd1, %r2, 4;
	add.s64 	%rd18, %rd17, %rd1;
	ld.global.f32 	%f27, [%rd18];
	add.s64 	%rd19, %rd18, %rd1;
	ld.global.f32 	%f5, [%rd19];
	add.s64 	%rd20, %rd19, %rd1;
	ld.global.f32 	%f6, [%rd20];
	add.s64 	%rd21, %rd12, %rd16;
	ld.global.f32 	%f28, [%rd21];
	add.s64 	%rd22, %rd21, %rd1;
	ld.global.f32 	%f29, [%rd22];
	add.s64 	%rd23, %rd22, %rd1;
	ld.global.f32 	%f7, [%rd23];
	add.s64 	%rd24, %rd23, %rd1;
	ld.global.f32 	%f8, [%rd24];
	mul.f32 	%f30, %f26, %f7;
	div.rn.f32 	%f31, %f30, %f1;
	add.f32 	%f9, %f28, %f31;
	mul.f32 	%f32, %f27, %f8;
	div.rn.f32 	%f33, %f32, %f2;
	add.f32 	%f10, %f29, %f33;
	setp.geu.f32 	%p2, %f5, 0f3F800000;
	@%p2 bra 	$L__BB3_3;
	fma.rn.f32 	%f35, %f5, 0f3BBB989D, 0f3F000000;
	cvt.sat.f32.f32 	%f36, %f35;
	mov.f32 	%f37, 0f4B400001;
	mov.f32 	%f38, 0f437C0000;
	fma.rm.f32 	%f39, %f36, %f38, %f37;
	add.f32 	%f40, %f39, 0fCB40007F;
	neg.f32 	%f41, %f40;
	fma.rn.f32 	%f42, %f5, 0f3FB8AA3B, %f41;
	fma.rn.f32 	%f43, %f5, 0f32A57060, %f42;
	mov.b32 	%r10, %f39;
	shl.b32 	%r11, %r10, 23;
	mov.b32 	%f44, %r11;
	ex2.approx.ftz.f32 	%f45, %f43;
	mul.f32 	%f71, %f45, %f44;
	bra.uni 	$L__BB3_4;
$L__BB3_3:
	ld.global.f32 	%f34, [E];
	mul.f32 	%f71, %f5, %f34;
$L__BB3_4:
	mul.f32 	%f46, %f7, %f71;
	div.rn.f32 	%f14, %f46, %f1;
	setp.geu.f32 	%p3, %f6, 0f3F800000;
	@%p3 bra 	$L__BB3_6;
	fma.rn.f32 	%f48, %f6, 0f3BBB989D, 0f3F000000;
	cvt.sat.f32.f32 	%f49, %f48;
	mov.f32 	%f50, 0f4B400001;
	mov.f32 	%f51, 0f437C0000;
	fma.rm.f32 	%f52, %f49, %f51, %f50;
	add.f32 	%f53, %f52, 0fCB40007F;
	neg.f32 	%f54, %f53;
	fma.rn.f32 	%f55, %f6, 0f3FB8AA3B, %f54;
	fma.rn.f32 	%f56, %f6, 0f32A57060, %f55;
	mov.b32 	%r12, %f52;
	shl.b32 	%r13, %r12, 23;
	mov.b32 	%f57, %r13;
	ex2.approx.ftz.f32 	%f58, %f56;
	mul.f32 	%f72, %f58, %f57;
	bra.uni 	$L__BB3_7;
$L__BB3_6:
	ld.global.f32 	%f47, [E];
	mul.f32 	%f72, %f6, %f47;
$L__BB3_7:
	mul.f32 	%f59, %f8, %f72;
	div.rn.f32 	%f60, %f59, %f2;
	cvt.f64.f32 	%fd6, %f9;
	cvt.f64.f32 	%fd7, %f14;
	mul.f64 	%fd8, %fd7, 0d3FE0000000000000;
	setp.lt.f64 	%p4, %fd8, %fd6;
	sub.f64 	%fd9, %fd6, %fd8;
	selp.f64 	%fd10, %fd9, 0d0000000000000000, %p4;
	add.f32 	%f18, %f3, 0fBF800000;
	cvt.f64.f32 	%fd11, %f18;
	setp.lt.f64 	%p5, %fd10, %fd11;
	cvt.rn.f32.f64 	%f61, %fd10;
	selp.f32 	%f62, %f61, %f18, %p5;
	cvta.to.global.u64 	%rd25, %rd6;
	mul.wide.s32 	%rd26, %r1, 4;
	add.s64 	%rd27, %rd25, %rd26;
	st.global.f32 	[%rd27], %f62;
	cvt.f64.f32 	%fd1, %f10;
	cvt.f64.f32 	%fd12, %f60;
	mul.f64 	%fd2, %fd12, 0d3FE0000000000000;
	setp.lt.f64 	%p6, %fd2, %fd1;
	sub.f64 	%fd13, %fd1, %fd2;
	selp.f64 	%fd14, %fd13, 0d0000000000000000, %p6;
	add.f32 	%f19, %f4, 0fBF800000;
	cvt.f64.f32 	%fd3, %f19;
	setp.lt.f64 	%p7, %fd14, %fd3;
	cvt.rn.f32.f64 	%f63, %fd14;
	selp.f32 	%f64, %f63, %f19, %p7;
	add.s64 	%rd2, %rd27, %rd1;
	st.global.f32 	[%rd2], %f64;
	add.f64 	%fd4, %fd8, %fd6;
	setp.geu.f64 	%p8, %fd4, %fd11;
	mov.f32 	%f73, 0f00000000;
	@%p8 bra 	$L__BB3_10;
	setp.gt.f64 	%p10, %fd4, 0d0000000000000000;
	@%p10 bra 	$L__BB3_9;
	bra.uni 	$L__BB3_12;
$L__BB3_9:
	cvt.rn.f32.f64 	%f73, %fd4;
	bra.uni 	$L__BB3_12;
$L__BB3_10:
	setp.gt.f32 	%p9, %f18, 0f00000000;
	@%p9 bra 	$L__BB3_11;
	bra.uni 	$L__BB3_12;
$L__BB3_11:
	mov.f32 	%f73, %f18;
$L__BB3_12:
	add.s64 	%rd3, %rd2, %rd1;
	st.global.f32 	[%rd3], %f73;
	add.f64 	%fd5, %fd2, %fd1;
	setp.geu.f64 	%p11, %fd5, %fd3;
	mov.f32 	%f74, 0f00000000;
	@%p11 bra 	$L__BB3_15;
	setp.gt.f64 	%p13, %fd5, 0d0000000000000000;
	@%p13 bra 	$L__BB3_14;
	bra.uni 	$L__BB3_17;
$L__BB3_14:
	cvt.rn.f32.f64 	%f74, %fd5;
	bra.uni 	$L__BB3_17;
$L__BB3_15:
	setp.gt.f32 	%p12, %f19, 0f00000000;
	@%p12 bra 	$L__BB3_16;
	bra.uni 	$L__BB3_17;
$L__BB3_16:
	mov.f32 	%f74, %f19;
$L__BB3_17:
	add.s64 	%rd28, %rd3, %rd1;
	st.global.f32 	[%rd28], %f74;
$L__BB3_18:
	ret;

}
	// .globl	_Z18pickElementsKernelPfS_Piiii
.visible .entry _Z18pickElementsKernelPfS_Piiii(
	.param .u64 .ptr .align 1 _Z18pickElementsKernelPfS_Piiii_param_0,
	.param .u64 .ptr .align 1 _Z18pickElementsKernelPfS_Piiii_param_1,
	.param .u64 .ptr .align 1 _Z18pickElementsKernelPfS_Piiii_param_2,
	.param .u32 _Z18pickElementsKernelPfS_Piiii_param_3,
	.param .u32 _Z18pickElementsKernelPfS_Piiii_param_4,
	.param .u32 _Z18pickElementsKernelPfS_Piiii_param_5
)
{
	.reg .pred 	%p<11>;
	.reg .b32 	%r<49>;
	.reg .b32 	%f<30>;
	.reg .b64 	%rd<27>;

	ld.param.u64 	%rd7, [_Z18pickElementsKernelPfS_Piiii_param_0];
	ld.param.u64 	%rd8, [_Z18pickElementsKernelPfS_Piiii_param_1];
	ld.param.u64 	%rd6, [_Z18pickElementsKernelPfS_Piiii_param_2];
	ld.param.u32 	%r29, [_Z18pickElementsKernelPfS_Piiii_param_3];
	ld.param.u32 	%r30, [_Z18pickElementsKernelPfS_Piiii_param_4];
	ld.param.u32 	%r31, [_Z18pickElementsKernelPfS_Piiii_param_5];
	cvta.to.global.u64 	%rd1, %rd8;
	cvta.to.global.u64 	%rd2, %rd7;
	mov.u32 	%r32, %ctaid.x;
	mov.u32 	%r33, %tid.x;
	mad.lo.s32 	%r1, %r30, %r32, %r33;
	setp.ge.s32 	%p1, %r1, %r31;
	@%p1 bra 	$L__BB4_14;
	cvta.to.global.u64 	%rd3, %rd6;
	setp.lt.s32 	%p2, %r29, 1;
	@%p2 bra 	$L__BB4_14;
	mul.wide.s32 	%rd9, %r1, 4;
	add.s64 	%rd10, %rd3, %rd9;
	ld.global.u32 	%r35, [%rd10];
	mul.lo.s32 	%r2, %r35, %r29;
	mul.lo.s32 	%r3, %r1, %r29;
	and.b32  	%r4, %r29, 15;
	setp.lt.u32 	%p3, %r29, 16;
	mov.b32 	%r44, 0;
	@%p3 bra 	$L__BB4_5;
	and.b32  	%r44, %r29, 2147483632;
	neg.s32 	%r42, %r44;
	add.s64 	%rd4, %rd2, 32;
	add.s64 	%rd5, %rd1, 32;
	mov.u32 	%r40, %r3;
	mov.u32 	%r41, %r2;
$L__BB4_4:
	.pragma "nounroll";
	mul.wide.s32 	%rd11, %r41, 4;
	add.s64 	%rd12, %rd4, %rd11;
	mul.wide.s32 	%rd13, %r40, 4;
	add.s64 	%rd14, %rd5, %rd13;
	ld.global.f32 	%f1, [%rd12+-32];
	st.global.f32 	[%rd14+-32], %f1;
	ld.global.f32 	%f2, [%rd12+-28];
	st.global.f32 	[%rd14+-28], %f2;
	ld.global.f32 	%f3, [%rd12+-24];
	st.global.f32 	[%rd14+-24], %f3;
	ld.global.f32 	%f4, [%rd12+-20];
	st.global.f32 	[%rd14+-20], %f4;
	ld.global.f32 	%f5, [%rd12+-16];
	st.global.f32 	[%rd14+-16], %f5;
	ld.global.f32 	%f6, [%rd12+-12];
	st.global.f32 	[%rd14+-12], %f6;
	ld.global.f32 	%f7, [%rd12+-8];
	st.global.f32 	[%rd14+-8], %f7;
	ld.global.f32 	%f8, [%rd12+-4];
	st.global.f32 	[%rd14+-4], %f8;
	ld.global.f32 	%f9, [%rd12];
	st.global.f32 	[%rd14], %f9;
	ld.global.f32 	%f10, [%rd12+4];
	st.global.f32 	[%rd14+4], %f10;
	ld.global.f32 	%f11, [%rd12+8];
	st.global.f32 	[%rd14+8], %f11;
	ld.global.f32 	%f12, [%rd12+12];
	st.global.f32 	[%rd14+12], %f12;
	ld.global.f32 	%f13, [%rd12+16];
	st.global.f32 	[%rd14+16], %f13;
	ld.global.f32 	%f14, [%rd12+20];
	st.global.f32 	[%rd14+20], %f14;
	ld.global.f32 	%f15, [%rd12+24];
	st.global.f32 	[%rd14+24], %f15;
	ld.global.f32 	%f16, [%rd12+28];
	st.global.f32 	[%rd14+28], %f16;
	add.s32 	%r42, %r42, 16;
	add.s32 	%r41, %r41, 16;
	add.s32 	%r40, %r40, 16;
	setp.ne.s32 	%p4, %r42, 0;
	@%p4 bra 	$L__BB4_4;
$L__BB4_5:
	setp.eq.s32 	%p5, %r4, 0;
	@%p5 bra 	$L__BB4_14;
	and.b32  	%r14, %r29, 7;
	setp.lt.u32 	%p6, %r4, 8;
	@%p6 bra 	$L__BB4_8;
	add.s32 	%r36, %r44, %r2;
	mul.wide.s32 	%rd15, %r36, 4;
	add.s64 	%rd16, %rd2, %rd15;
	ld.global.f32 	%f17, [%rd16];
	add.s32 	%r37, %r44, %r3;
	mul.wide.s32 	%rd17, %r37, 4;
	add.s64 	%rd18, %rd1, %rd17;
	st.global.f32 	[%rd18], %f17;
	ld.global.f32 	%f18, [%rd16+4];
	st.global.f32 	[%rd18+4], %f18;
	ld.global.f32 	%f19, [%rd16+8];
	st.global.f32 	[%rd18+8], %f19;
	ld.global.f32 	%f20, [%rd16+12];
	st.global.f32 	[%rd18+12], %f20;
	ld.global.f32 	%f21, [%rd16+16];
	st.global.f32 	[%rd18+16], %f21;
	ld.global.f32 	%f22, [%rd16+20];
	st.global.f32 	[%rd18+20], %f22;
	ld.global.f32 	%f23, [%rd16+24];
	st.global.f32 	[%rd18+24], %f23;
	ld.global.f32 	%f24, [%rd16+28];
	st.global.f32 	[%rd18+28], %f24;
	add.s32 	%r44, %r44, 8;
$L__BB4_8:
	setp.eq.s32 	%p7, %r14, 0;
	@%p7 bra 	$L__BB4_14;
	and.b32  	%r17, %r29, 3;
	setp.lt.u32 	%p8, %r14, 4;
	@%p8 bra 	$L__BB4_11;
	add.s32 	%r38, %r44, %r2;
	mul.wide.s32 	%rd19, %r38, 4;
	add.s64 	%rd20, %rd2, %rd19;
	ld.global.f32 	%f25, [%rd20];
	add.s32 	%r39, %r44, %r3;
	mul.wide.s32 	%rd21, %r39, 4;
	add.s64 	%rd22, %rd1, %rd21;
	st.global.f32 	[%rd22], %f25;
	ld.global.f32 	%f26, [%rd20+4];
	st.global.f32 	[%rd22+4], %f26;
	ld.global.f32 	%f27, [%rd20+8];
	st.global.f32 	[%rd22+8], %f27;
	ld.global.f32 	%f28, [%rd20+12];
	st.global.f32 	[%rd22+12], %f28;
	add.s32 	%r44, %r44, 4;
$L__BB4_11:
	setp.eq.s32 	%p9, %r17, 0;
	@%p9 bra 	$L__BB4_14;
	add.s32 	%r48, %r44, %r3;
	add.s32 	%r47, %r44, %r2;
	neg.s32 	%r46, %r17;
$L__BB4_13:
	.pragma "nounroll";
	mul.wide.s32 	%rd23, %r48, 4;
	add.s64 	%rd24, %rd1, %rd23;
	mul.wide.s32 	%rd25, %r47, 4;
	add.s64 	%rd26, %rd2, %rd25;
	ld.global.f32 	%f29, [%rd26];
	st.global.f32 	[%rd24], %f29;
	add.s32 	%r48, %r48, 1;
	add.s32 	%r47, %r47, 1;
	add.s32 	%r46, %r46, 1;
	setp.ne.s32 	%p10, %r46, 0;
	@%p10 bra 	$L__BB4_13;
$L__BB4_14:
	ret;

}


// ===== COMPILED SASS (sm_100) =====

	.target	sm_100

	.elftype	@"ET_EXEC"


//--------------------- .note.nv.tkinfo           --------------------------
	.section	.note.nv.tkinfo,"",@"SHT_NOTE"
	.sectionflags	@"SHF_NOTE_NV_TKINFO"
	.tkinfo
        /*0018*/ 	.word	0x00000002
        /*0030*/ 	.string	""
        /*0030*/ 	.string	"ptxas"
        /*0030*/ 	.string	"Cuda compilation tools, release 13.0, V13.0.88"
        /*0030*/ 	.string	"Build cuda_13.0.r13.0/compiler.36424714_0"
        /*0030*/ 	.string	"-arch sm_100 -m 64 "



//--------------------- .note.nv.cuinfo           --------------------------
	.section	.note.nv.cuinfo,"",@"SHT_NOTE"
	.sectionflags	@"SHF_NOTE_NV_CUINFO"
        /*0018*/ 	.short	0x0002
        /*001a*/ 	.short	0x0064
        /*001c*/ 	.short	0x0082
	.zero		2


//--------------------- .nv.info                  --------------------------
	.section	.nv.info,"",@"SHT_CUDA_INFO"
	.align	4


	//----- nvinfo : EIATTR_REGCOUNT
	.align		4
        /*0000*/ 	.byte	0x04, 0x2f
        /*0002*/ 	.short	(.L_2 - .L_1)
	.align		4
.L_1:
        /*0004*/ 	.word	index@(_Z17sliceTensorKernelPfS_iiiii)
        /*0008*/ 	.word	0x0000000c


	//----- nvinfo : EIATTR_FRAME_SIZE
	.align		4
.L_2:
        /*000c*/ 	.byte	0x04, 0x11
        /*000e*/ 	.short	(.L_4 - .L_3)
	.align		4
.L_3:
        /*0010*/ 	.word	index@(_Z17sliceTensorKernelPfS_iiiii)
        /*0014*/ 	.word	0x00000000


	//----- nvinfo : EIATTR_REGCOUNT
	.align		4
.L_4:
        /*0018*/ 	.byte	0x04, 0x2f
        /*001a*/ 	.short	(.L_6 - .L_5)
	.align		4
.L_5:
        /*001c*/ 	.word	index@(_Z18reduceArgMaxKernelPfS_S_iiiii)
        /*0020*/ 	.word	0x00000020


	//----- nvinfo : EIATTR_FRAME_SIZE
	.align		4
.L_6:
        /*0024*/ 	.byte	0x04, 0x11
        /*0026*/ 	.short	(.L_8 - .L_7)
	.align		4
.L_7:
        /*0028*/ 	.word	index@(_Z18reduceArgMaxKernelPfS_S_iiiii)
        /*002c*/ 	.word	0x00000000


	//----- nvinfo : EIATTR_REGCOUNT
	.align		4
.L_8:
        /*0030*/ 	.byte	0x04, 0x2f
        /*0032*/ 	.short	(.L_10 - .L_9)
	.align		4
.L_9:
        /*0034*/ 	.word	index@(_Z21multiplyElementKernelPfS_S_ii)
        /*0038*/ 	.word	0x0000000c


	//----- nvinfo : EIATTR_FRAME_SIZE
	.align		4
.L_10:
        /*003c*/ 	.byte	0x04, 0x11
        /*003e*/ 	.short	(.L_12 - .L_11)
	.align		4
.L_11:
        /*0040*/ 	.word	index@(_Z21multiplyElementKernelPfS_S_ii)
        /*0044*/ 	.word	0x00000000


	//----- nvinfo : EIATTR_REGCOUNT
	.align		4
.L_12:
        /*0048*/ 	.byte	0x04, 0x2f
        /*004a*/ 	.short	(.L_14 - .L_13)
	.align		4
.L_13:
        /*004c*/ 	.word	index@(_Z22transformBboxSQDKernelPfS_S_ffS_S_iii)
        /*0050*/ 	.word	0x00000020


	//----- nvinfo : EIATTR_FRAME_SIZE
	.align		4
.L_14:
        /*0054*/ 	.byte	0x04, 0x11
        /*0056*/ 	.short	(.L_16 - .L_15)
	.align		4
.L_15:
        /*0058*/ 	.word	index@($__internal_0_$__cuda_sm3x_div_rn_noftz_f32_slowpath)
        /*005c*/ 	.word	0x00000000


	//----- nvinfo : EIATTR_FRAME_SIZE
	.align		4
.L_16:
        /*0060*/ 	.byte	0x04, 0x11
        /*0062*/ 	.short	(.L_18 - .L_17)
	.align		4
.L_17:
        /*0064*/ 	.word	index@(_Z22transformBboxSQDKernelPfS_S_ffS_S_iii)
        /*0068*/ 	.word	0x00000000


	//----- nvinfo : EIATTR_REGCOUNT
	.align		4
.L_18:
        /*006c*/ 	.byte	0x04, 0x2f
        /*006e*/ 	.short	(.L_20 - .L_19)
	.align		4
.L_19:
        /*0070*/ 	.word	index@(_Z18pickElementsKernelPfS_Piiii)
        /*0074*/ 	.word	0x0000001a


	//----- nvinfo : EIATTR_FRAME_SIZE
	.align		4
.L_20:
        /*0078*/ 	.byte	0x04, 0x11
        /*007a*/ 	.short	(.L_22 - .L_21)
	.align		4
.L_21:
        /*007c*/ 	.word	index@(_Z18pickElementsKernelPfS_Piiii)
        /*0080*/ 	.word	0x00000000


	//----- nvinfo : EIATTR_MIN_STACK_SIZE
	.align		4
.L_22:
        /*0084*/ 	.byte	0x04, 0x12
        /*0086*/ 	.short	(.L_24 - .L_23)
	.align		4
.L_23:
        /*0088*/ 	.word	index@(_Z18pickElementsKernelPfS_Piiii)
        /*008c*/ 	.word	0x00000000


	//----- nvinfo : EIATTR_MIN_STACK_SIZE
	.align		4
.L_24:
        /*0090*/ 	.byte	0x04, 0x12
        /*0092*/ 	.short	(.L_26 - .L_25)
	.align		4
.L_25:
        /*0094*/ 	.word	index@(_Z22transformBboxSQDKernelPfS_S_ffS_S_iii)
        /*0098*/ 	.word	0x00000000


	//----- nvinfo : EIATTR_MIN_STACK_SIZE
	.align		4
.L_26:
        /*009c*/ 	.byte	0x04, 0x12
        /*009e*/ 	.short	(.L_28 - .L_27)
	.align		4
.L_27:
        /*00a0*/ 	.word	index@(_Z21multiplyElementKernelPfS_S_ii)
        /*00a4*/ 	.word	0x00000000


	//----- nvinfo : EIATTR_MIN_STACK_SIZE
	.align		4
.L_28:
        /*00a8*/ 	.byte	0x04, 0x12
        /*00aa*/ 	.short	(.L_30 - .L_29)
	.align		4
.L_29:
        /*00ac*/ 	.word	index@(_Z18reduceArgMaxKernelPfS_S_iiiii)
        /*00b0*/ 	.word	0x00000000


	//----- nvinfo : EIATTR_MIN_STACK_SIZE
	.align		4
.L_30:
        /*00b4*/ 	.byte	0x04, 0x12
        /*00b6*/ 	.short	(.L_32 - .L_31)
	.align		4
.L_31:
        /*00b8*/ 	.word	index@(_Z17sliceTensorKernelPfS_iiiii)
        /*00bc*/ 	.word	0x00000000
.L_32:


//--------------------- .nv.compat                --------------------------
	.section	.nv.compat,"",@"SHT_CUDA_COMPAT_INFO"
	.align	4
        /*0000*/ 	.byte	0x02, 0x09, 0x00, 0x00, 0x02, 0x02, 0x01, 0x00, 0x02, 0x05, 0x05, 0x00, 0x03, 0x07, 0x01, 0x01
        /*0010*/ 	.byte	0x02, 0x03, 0x00, 0x00, 0x02, 0x06, 0x01, 0x00, 0x04, 0x0b, 0x08, 0x00, 0x01, 0x00, 0x00, 0x00
        /*0020*/ 	.byte	0x00, 0x00, 0x00, 0x00


//--------------------- .nv.info._Z18pickElementsKernelPfS_Piiii --------------------------
	.section	.nv.info._Z18pickElementsKernelPfS_Piiii,"",@"SHT_CUDA_INFO"
	.sectionflags	@""
	.align	4


	//----- nvinfo : EIATTR_CUDA_API_VERSION
	.align		4
        /*0000*/ 	.byte	0x04, 0x37
        /*0002*/ 	.short	(.L_34 - .L_33)
.L_33:
        /*0004*/ 	.word	0x00000082


	//----- nvinfo : EIATTR_KPARAM_INFO
	.align		4
.L_34:
        /*0008*/ 	.byte	0x04, 0x17
        /*000a*/ 	.short	(.L_36 - .L_35)
.L_35:
        /*000c*/ 	.word	0x00000000
        /*0010*/ 	.short	0x0005
        /*0012*/ 	.short	0x0020
        /*0014*/ 	.byte	0x00, 0xf0, 0x11, 0x00


	//----- nvinfo : EIATTR_KPARAM_INFO
	.align		4
.L_36:
        /*0018*/ 	.byte	0x04, 0x17
        /*001a*/ 	.short	(.L_38 - .L_37)
.L_37:
        /*001c*/ 	.word	0x00000000
        /*0020*/ 	.short	0x0004
        /*0022*/ 	.short	0x001c
        /*0024*/ 	.byte	0x00, 0xf0, 0x11, 0x00


	//----- nvinfo : EIATTR_KPARAM_INFO
	.align		4
.L_38:
        /*0028*/ 	.byte	0x04, 0x17
        /*002a*/ 	.short	(.L_40 - .L_39)
.L_39:
        /*002c*/ 	.word	0x00000000
        /*0030*/ 	.short	0x0003
        /*0032*/ 	.short	0x0018
        /*0034*/ 	.byte	0x00, 0xf0, 0x11, 0x00


	//----- nvinfo : EIATTR_KPARAM_INFO
	.align		4
.L_40:
        /*0038*/ 	.byte	0x04, 0x17
        /*003a*/ 	.short	(.L_42 - .L_41)
.L_41:
        /*003c*/ 	.word	0x00000000
        /*0040*/ 	.short	0x0002
        /*0042*/ 	.short	0x0010
        /*0044*/ 	.byte	0x00, 0xf5, 0x21, 0x00


	//----- nvinfo : EIATTR_KPARAM_INFO
	.align		4
.L_42:
        /*0048*/ 	.byte	0x04, 0x17
        /*004a*/ 	.short	(.L_44 - .L_43)
.L_43:
        /*004c*/ 	.word	0x00000000
        /*0050*/ 	.short	0x0001
        /*0052*/ 	.short	0x0008
        /*0054*/ 	.byte	0x00, 0xf5, 0x21, 0x00


	//----- nvinfo : EIATTR_KPARAM_INFO
	.align		4
.L_44:
        /*0058*/ 	.byte	0x04, 0x17
        /*005a*/ 	.short	(.L_46 - .L_45)
.L_45:
        /*005c*/ 	.word	0x00000000
        /*0060*/ 	.short	0x0000
        /*0062*/ 	.short	0x0000
        /*0064*/ 	.byte	0x00, 0xf5, 0x21, 0x00


	//----- nvinfo : EIATTR_SPARSE_MMA_MASK
	.align		4
.L_46:
        /*0068*/ 	.byte	0x03, 0x50
        /*006a*/ 	.short	0x0000


	//----- nvinfo : EIATTR_MAXREG_COUNT
	.align		4
        /*006c*/ 	.byte	0x03, 0x1b
        /*006e*/ 	.short	0x00ff


	//----- nvinfo : EIATTR_MERCURY_ISA_VERSION
	.align		4
        /*0070*/ 	.byte	0x03, 0x5f
        /*0072*/ 	.short	0x0101


	//----- nvinfo : EIATTR_VRC_CTA_INIT_COUNT
	.align		4
        /*0074*/ 	.byte	0x02, 0x4a
	.zero		1
	.zero		1


	//----- nvinfo : EIATTR_EXIT_INSTR_OFFSETS
	.align		4
        /*0078*/ 	.byte	0x04, 0x1c
        /*007a*/ 	.short	(.L_48 - .L_47)


	//   ....[0]....
.L_47:
        /*007c*/ 	.word	0x00000070


	//   ....[1]....
        /*0080*/ 	.word	0x000000a0


	//   ....[2]....
        /*0084*/ 	.word	0x000004a0


	//   ....[3]....
        /*0088*/ 	.word	0x00000660


	//   ....[4]....
        /*008c*/ 	.word	0x000007a0


	//   ....[5]....
        /*0090*/ 	.word	0x00000890


	//----- nvinfo : EIATTR_CBANK_PARAM_SIZE
	.align		4
.L_48:
        /*0094*/ 	.byte	0x03, 0x19
        /*0096*/ 	.short	0x0024


	//----- nvinfo : EIATTR_PARAM_CBANK
	.align		4
        /*0098*/ 	.byte	0x04, 0x0a
        /*009a*/ 	.short	(.L_50 - .L_49)
	.align		4
.L_49:
        /*009c*/ 	.word	index@(.nv.constant0._Z18pickElementsKernelPfS_Piiii)
        /*00a0*/ 	.short	0x0380
        /*00a2*/ 	.short	0x0024


	//----- nvinfo : EIATTR_SW_WAR
	.align		4
.L_50:
        /*00a4*/ 	.byte	0x04, 0x36
        /*00a6*/ 	.short	(.L_52 - .L_51)
.L_51:
        /*00a8*/ 	.word	0x00000008
.L_52:


//--------------------- .nv.info._Z22transformBboxSQDKernelPfS_S_ffS_S_iii --------------------------
	.section	.nv.info._Z22transformBboxSQDKernelPfS_S_ffS_S_iii,"",@"SHT_CUDA_INFO"
	.sectionflags	@""
	.align	4


	//----- nvinfo : EIATTR_CUDA_API_VERSION
	.align		4
        /*0000*/ 	.byte	0x04, 0x37
        /*0002*/ 	.short	(.L_54 - .L_53)
.L_53:
        /*0004*/ 	.word	0x00000082


	//----- nvinfo : EIATTR_KPARAM_INFO
	.align		4
.L_54:
        /*0008*/ 	.byte	0x04, 0x17
        /*000a*/ 	.short	(.L_56 - .L_55)
.L_55:
        /*000c*/ 	.word	0x00000000
        /*0010*/ 	.short	0x0009
        /*0012*/ 	.short	0x0038
        /*0014*/ 	.byte	0x00, 0xf0, 0x11, 0x00


	//----- nvinfo : EIATTR_KPARAM_INFO
	.align		4
.L_56:
        /*0018*/ 	.byte	0x04, 0x17
        /*001a*/ 	.short	(.L_58 - .L_57)
.L_57:
        /*001c*/ 	.word	0x00000000
        /*0020*/ 	.short	0x0008
        /*0022*/ 	.short	0x0034
        /*0024*/ 	.byte	0x00, 0xf0, 0x11, 0x00


	//----- nvinfo : EIATTR_KPARAM_INFO
	.align		4
.L_58:
        /*0028*/ 	.byte	0x04, 0x17
        /*002a*/ 	.short	(.L_60 - .L_59)
.L_59:
        /*002c*/ 	.word	0x00000000
        /*0030*/ 	.short	0x0007
        /*0032*/ 	.short	0x0030
        /*0034*/ 	.byte	0x00, 0xf0, 0x11, 0x00


	//----- nvinfo : EIATTR_KPARAM_INFO
	.align		4
.L_60:
        /*0038*/ 	.byte	0x04, 0x17
        /*003a*/ 	.short	(.L_62 - .L_61)
.L_61:
        /*003c*/ 	.word	0x00000000
        /*0040*/ 	.short	0x0006
        /*0042*/ 	.short	0x0028
        /*0044*/ 	.byte	0x00, 0xf5, 0x21, 0x00


	//----- nvinfo : EIATTR_KPARAM_INFO
	.align		4
.L_62:
        /*0048*/ 	.byte	0x04, 0x17
        /*004a*/ 	.short	(.L_64 - .L_63)
.L_63:
        /*004c*/ 	.word	0x00000000
        /*0050*/ 	.short	0x0005
        /*0052*/ 	.short	0x0020
        /*0054*/ 	.byte	0x00, 0xf5, 0x21, 0x00


	//----- nvinfo : EIATTR_KPARAM_INFO
	.align		4
.L_64:
        /*0058*/ 	.byte	0x04, 0x17
        /*005a*/ 	.short	(.L_66 - .L_65)
.L_65:
        /*005c*/ 	.word	0x00000000
        /*0060*/ 	.short	0x0004
        /*0062*/ 	.short	0x001c
        /*0064*/ 	.byte	0x00, 0xf0, 0x11, 0x00


	//----- nvinfo : EIATTR_KPARAM_INFO
	.align		4
.L_66:
        /*0068*/ 	.byte	0x04, 0x17
        /*006a*/ 	.short	(.L_68 - .L_67)
.L_67:
        /*006c*/ 	.word	0x00000000
        /*0070*/ 	.short	0x0003
        /*0072*/ 	.short	0x0018
        /*0074*/ 	.byte	0x00, 0xf0, 0x11, 0x00


	//----- nvinfo : EIATTR_KPARAM_INFO
	.align		4
.L_68:
        /*0078*/ 	.byte	0x04, 0x17
        /*007a*/ 	.short	(.L_70 - .L_69)
.L_69:
        /*007c*/ 	.word	0x00000000
        /*0080*/ 	.short	0x0002
        /*0082*/ 	.short	0x0010
        /*0084*/ 	.byte	0x00, 0xf5, 0x21, 0x00


	//----- nvinfo : EIATTR_KPARAM_INFO
	.align		4
.L_70:
        /*0088*/ 	.byte	0x04, 0x17
        /*008a*/ 	.short	(.L_72 - .L_71)
.L_71:
        /*008c*/ 	.word	0x00000000
        /*0090*/ 	.short	0x0001
        /*0092*/ 	.short	0x0008
        /*0094*/ 	.byte	0x00, 0xf5, 0x21, 0x00


	//----- nvinfo : EIATTR_KPARAM_INFO
	.align		4
.L_72:
        /*0098*/ 	.byte	0x04, 0x17
        /*009a*/ 	.short	(.L_74 - .L_73)
.L_73:
        /*009c*/ 	.word	0x00000000
        /*00a0*/ 	.short	0x0000
        /*00a2*/ 	.short	0x0000
        /*00a4*/ 	.byte	0x00, 0xf5, 0x21, 0x00


	//----- nvinfo : EIATTR_SPARSE_MMA_MASK
	.align		4
.L_74:
        /*00a8*/ 	.byte	0x03, 0x50
        /*00aa*/ 	.short	0x0000


	//----- nvinfo : EIATTR_MAXREG_COUNT
	.align		4
        /*00ac*/ 	.byte	0x03, 0x1b
        /*00ae*/ 	.short	0x00ff


	//----- nvinfo : EIATTR_MERCURY_ISA_VERSION
	.align		4
        /*00b0*/ 	.byte	0x03, 0x5f
        /*00b2*/ 	.short	0x0101


	//----- nvinfo : EIATTR_VRC_CTA_INIT_COUNT
	.align		4
        /*00b4*/ 	.byte	0x02, 0x4a
	.zero		1
	.zero		1


	//----- nvinfo : EIATTR_EXIT_INSTR_OFFSETS
	.align		4
        /*00b8*/ 	.byte	0x04, 0x1c
        /*00ba*/ 	.short	(.L_76 - .L_75)


	//   ....[0]....
.L_75:
        /*00bc*/ 	.word	0x00000070


	//   ....[1]....
        /*00c0*/ 	.word	0x00000f60


	//----- nvinfo : EIATTR_CRS_STACK_SIZE
	.align		4
.L_76:
        /*00c4*/ 	.byte	0x04, 0x1e
        /*00c6*/ 	.short	(.L_78 - .L_77)
.L_77:
        /*00c8*/ 	.word	0x00000000


	//----- nvinfo : EIATTR_CBANK_PARAM_SIZE
	.align		4
.L_78:
        /*00cc*/ 	.byte	0x03, 0x19
        /*00ce*/ 	.short	0x003c


	//----- nvinfo : EIATTR_PARAM_CBANK
	.align		4
        /*00d0*/ 	.byte	0x04, 0x0a
        /*00d2*/ 	.short	(.L_80 - .L_79)
	.align		4
.L_79:
        /*00d4*/ 	.word	index@(.nv.constant0._Z22transformBboxSQDKernelPfS_S_ffS_S_iii)
        /*00d8*/ 	.short	0x0380
        /*00da*/ 	.short	0x003c


	//----- nvinfo : EIATTR_SW_WAR
	.align		4
.L_80:
        /*00dc*/ 	.byte	0x04, 0x36
        /*00de*/ 	.short	(.L_82 - .L_81)
.L_81:
        /*00e0*/ 	.word	0x00000008
.L_82:


//--------------------- .nv.info._Z21multiplyElementKernelPfS_S_ii --------------------------
	.section	.nv.info._Z21multiplyElementKernelPfS_S_ii,"",@"SHT_CUDA_INFO"
	.sectionflags	@""
	.align	4


	//----- nvinfo : EIATTR_CUDA_API_VERSION
	.align		4
        /*0000*/ 	.byte	0x04, 0x37
        /*0002*/ 	.short	(.L_84 - .L_83)
.L_83:
        /*0004*/ 	.word	0x00000082


	//----- nvinfo : EIATTR_KPARAM_INFO
	.align		4
.L_84:
        /*0008*/ 	.byte	0x04, 0x17
        /*000a*/ 	.short	(.L_86 - .L_85)
.L_85:
        /*000c*/ 	.word	0x00000000
        /*0010*/ 	.short	0x0004
        /*0012*/ 	.short	0x001c
        /*0014*/ 	.byte	0x00, 0xf0, 0x11, 0x00


	//----- nvinfo : EIATTR_KPARAM_INFO
	.align		4
.L_86:
        /*0018*/ 	.byte	0x04, 0x17
        /*001a*/ 	.short	(.L_88 - .L_87)
.L_87:
        /*001c*/ 	.word	0x00000000
        /*0020*/ 	.short	0x0003
        /*0022*/ 	.short	0x0018
        /*0024*/ 	.byte	0x00, 0xf0, 0x11, 0x00


	//----- nvinfo : EIATTR_KPARAM_INFO
	.align		4
.L_88:
        /*0028*/ 	.byte	0x04, 0x17
        /*002a*/ 	.short	(.L_90 - .L_89)
.L_89:
        /*002c*/ 	.word	0x00000000
        /*0030*/ 	.short	0x0002
        /*0032*/ 	.short	0x0010
        /*0034*/ 	.byte	0x00, 0xf5, 0x21, 0x00


	//----- nvinfo : EIATTR_KPARAM_INFO
	.align		4
.L_90:
        /*0038*/ 	.byte	0x04, 0x17
        /*003a*/ 	.short	(.L_92 - .L_91)
.L_91:
        /*003c*/ 	.word	0x00000000
        /*0040*/ 	.short	0x0001
        /*0042*/ 	.short	0x0008
        /*0044*/ 	.byte	0x00, 0xf5, 0x21, 0x00


	//----- nvinfo : EIATTR_KPARAM_INFO
	.align		4
.L_92:
        /*0048*/ 	.byte	0x04, 0x17
        /*004a*/ 	.short	(.L_94 - .L_93)
.L_93:
        /*004c*/ 	.word	0x00000000
        /*0050*/ 	.short	0x0000
        /*0052*/ 	.short	0x0000
        /*0054*/ 	.byte	0x00, 0xf5, 0x21, 0x00


	//----- nvinfo : EIATTR_SPARSE_MMA_MASK
	.align		4
.L_94:
        /*0058*/ 	.byte	0x03, 0x50
        /*005a*/ 	.short	0x0000


	//----- nvinfo : EIATTR_MAXREG_COUNT
	.align		4
        /*005c*/ 	.byte	0x03, 0x1b
        /*005e*/ 	.short	0x00ff


	//----- nvinfo : EIATTR_MERCURY_ISA_VERSION
	.align		4
        /*0060*/ 	.byte	0x03, 0x5f
        /*0062*/ 	.short	0x0101


	//----- nvinfo : EIATTR_VRC_CTA_INIT_COUNT
	.align		4
        /*0064*/ 	.byte	0x02, 0x4a
	.zero		1
	.zero		1


	//----- nvinfo : EIATTR_EXIT_INSTR_OFFSETS
	.align		4
        /*0068*/ 	.byte	0x04, 0x1c
        /*006a*/ 	.short	(.L_96 - .L_95)


	//   ....[0]....
.L_95:
        /*006c*/ 	.word	0x00000060


	//   ....[1]....
        /*0070*/ 	.word	0x00000120


	//----- nvinfo : EIATTR_CBANK_PARAM_SIZE
	.align		4
.L_96:
        /*0074*/ 	.byte	0x03, 0x19
        /*0076*/ 	.short	0x0020


	//----- nvinfo : EIATTR_PARAM_CBANK
	.align		4
        /*0078*/ 	.byte	0x04, 0x0a
        /*007a*/ 	.short	(.L_98 - .L_97)
	.align		4
.L_97:
        /*007c*/ 	.word	index@(.nv.constant0._Z21multiplyElementKernelPfS_S_ii)
        /*0080*/ 	.short	0x0380
        /*0082*/ 	.short	0x0020


	//----- nvinfo : EIATTR_SW_WAR
	.align		4
.L_98:
        /*0084*/ 	.byte	0x04, 0x36
        /*0086*/ 	.short	(.L_100 - .L_99)
.L_99:
        /*0088*/ 	.word	0x00000008
.L_100:


//--------------------- .nv.info._Z18reduceArgMaxKernelPfS_S_iiiii --------------------------
	.section	.nv.info._Z18reduceArgMaxKernelPfS_S_iiiii,"",@"SHT_CUDA_INFO"
	.sectionflags	@""
	.align	4


	//----- nvinfo : EIATTR_CUDA_API_VERSION
	.align		4
        /*0000*/ 	.byte	0x04, 0x37
        /*0002*/ 	.short	(.L_102 - .L_101)
.L_101:
        /*0004*/ 	.word	0x00000082


	//----- nvinfo : EIATTR_KPARAM_INFO
	.align		4
.L_102:
        /*0008*/ 	.byte	0x04, 0x17
        /*000a*/ 	.short	(.L_104 - .L_103)
.L_103:
        /*000c*/ 	.word	0x00000000
        /*0010*/ 	.short	0x0007
        /*0012*/ 	.short	0x0028
        /*0014*/ 	.byte	0x00, 0xf0, 0x11, 0x00


	//----- nvinfo : EIATTR_KPARAM_INFO
	.align		4
.L_104:
        /*0018*/ 	.byte	0x04, 0x17
        /*001a*/ 	.short	(.L_106 - .L_105)
.L_105:
        /*001c*/ 	.word	0x00000000
        /*0020*/ 	.short	0x0006
        /*0022*/ 	.short	0x0024
        /*0024*/ 	.byte	0x00, 0xf0, 0x11, 0x00


	//----- nvinfo : EIATTR_KPARAM_INFO
	.align		4
.L_106:
        /*0028*/ 	.byte	0x04, 0x17
        /*002a*/ 	.short	(.L_108 - .L_107)
.L_107:
        /*002c*/ 	.word	0x00000000
        /*0030*/ 	.short	0x0005
        /*0032*/ 	.short	0x0020
        /*0034*/ 	.byte	0x00, 0xf0, 0x11, 0x00


	//----- nvinfo : EIATTR_KPARAM_INFO
	.align		4
.L_108:
        /*0038*/ 	.byte	0x04, 0x17
        /*003a*/ 	.short	(.L_110 - .L_109)
.L_109:
        /*003c*/ 	.word	0x00000000
        /*0040*/ 	.short	0x0004
        /*0042*/ 	.short	0x001c
        /*0044*/ 	.byte	0x00, 0xf0, 0x11, 0x00


	//----- nvinfo : EIATTR_KPARAM_INFO
	.align		4
.L_110:
        /*0048*/ 	.byte	0x04, 0x17
        /*004a*/ 	.short	(.L_112 - .L_111)
.L_111:
        /*004c*/ 	.word	0x00000000
        /*0050*/ 	.short	0x0003
        /*0052*/ 	.short	0x0018
        /*0054*/ 	.byte	0x00, 0xf0, 0x11, 0x00


	//----- nvinfo : EIATTR_KPARAM_INFO
	.align		4
.L_112:
        /*0058*/ 	.byte	0x04, 0x17
        /*005a*/ 	.short	(.L_114 - .L_113)
.L_113:
        /*005c*/ 	.word	0x00000000
        /*0060*/ 	.short	0x0002
        /*0062*/ 	.short	0x0010
        /*0064*/ 	.byte	0x00, 0xf5, 0x21, 0x00


	//----- nvinfo : EIATTR_KPARAM_INFO
	.align		4
.L_114:
        /*0068*/ 	.byte	0x04, 0x17
        /*006a*/ 	.short	(.L_116 - .L_115)
.L_115:
        /*006c*/ 	.word	0x00000000
        /*0070*/ 	.short	0x0001
        /*0072*/ 	.short	0x0008
        /*0074*/ 	.byte	0x00, 0xf5, 0x21, 0x00


	//----- nvinfo : EIATTR_KPARAM_INFO
	.align		4
.L_116:
        /*0078*/ 	.byte	0x04, 0x17
        /*007a*/ 	.short	(.L_118 - .L_117)
.L_117:
        /*007c*/ 	.word	0x00000000
        /*0080*/ 	.short	0x0000
        /*0082*/ 	.short	0x0000
        /*0084*/ 	.byte	0x00, 0xf5, 0x21, 0x00


	//----- nvinfo : EIATTR_SPARSE_MMA_MASK
	.align		4
.L_118:
        /*0088*/ 	.byte	0x03, 0x50
        /*008a*/ 	.short	0x0000


	//----- nvinfo : EIATTR_MAXREG_COUNT
	.align		4
        /*008c*/ 	.byte	0x03, 0x1b
        /*008e*/ 	.short	0x00ff


	//----- nvinfo : EIATTR_MERCURY_ISA_VERSION
	.align		4
        /*0090*/ 	.byte	0x03, 0x5f
        /*0092*/ 	.short	0x0101


	//----- nvinfo : EIATTR_VRC_CTA_INIT_COUNT
	.align		4
        /*0094*/ 	.byte	0x02, 0x4a
	.zero		1
	.zero		1


	//----- nvinfo : EIATTR_EXIT_INSTR_OFFSETS
	.align		4
        /*0098*/ 	.byte	0x04, 0x1c
        /*009a*/ 	.short	(.L_120 - .L_119)


	//   ....[0]....
.L_119:
        /*009c*/ 	.word	0x00000070


	//   ....[1]....
        /*00a0*/ 	.word	0x00000eb0


	//----- nvinfo : EIATTR_CBANK_PARAM_SIZE
	.align		4
.L_120:
        /*00a4*/ 	.byte	0x03, 0x19
        /*00a6*/ 	.short	0x002c


	//----- nvinfo : EIATTR_PARAM_CBANK
	.align		4
        /*00a8*/ 	.byte	0x04, 0x0a
        /*00aa*/ 	.short	(.L_122 - .L_121)
	.align		4
.L_121:
        /*00ac*/ 	.word	index@(.nv.constant0._Z18reduceArgMaxKernelPfS_S_iiiii)
        /*00b0*/ 	.short	0x0380
        /*00b2*/ 	.short	0x002c


	//----- nvinfo : EIATTR_SW_WAR
	.align		4
.L_122:
        /*00b4*/ 	.byte	0x04, 0x36
        /*00b6*/ 	.short	(.L_124 - .L_123)
.L_123:
        /*00b8*/ 	.word	0x00000008
.L_124:


//--------------------- .nv.info._Z17sliceTensorKernelPfS_iiiii --------------------------
	.section	.nv.info._Z17sliceTensorKernelPfS_iiiii,"",@"SHT_CUDA_INFO"
	.sectionflags	@""
	.align	4


	//----- nvinfo : EIATTR_CUDA_API_VERSION
	.align		4
        /*0000*/ 	.byte	0x04, 0x37
        /*0002*/ 	.short	(.L_126 - .L_125)
.L_125:
        /*0004*/ 	.word	0x00000082


	//----- nvinfo : EIATTR_KPARAM_INFO
	.align		4
.L_126:
        /*0008*/ 	.byte	0x04, 0x17
        /*000a*/ 	.short	(.L_128 - .L_127)
.L_127:
        /*000c*/ 	.word	0x00000000
        /*0010*/ 	.short	0x0006
        /*0012*/ 	.short	0x0020
        /*0014*/ 	.byte	0x00, 0xf0, 0x11, 0x00


	//----- nvinfo : EIATTR_KPARAM_INFO
	.align		4
.L_128:
        /*0018*/ 	.byte	0x04, 0x17
        /*001a*/ 	.short	(.L_130 - .L_129)
.L_129:
        /*001c*/ 	.word	0x00000000
        /*0020*/ 	.short	0x0005
        /*0022*/ 	.short	0x001c
        /*0024*/ 	.byte	0x00, 0xf0, 0x11, 0x00


	//----- nvinfo : EIATTR_KPARAM_INFO
	.align		4
.L_130:
        /*0028*/ 	.byte	0x04, 0x17
        /*002a*/ 	.short	(.L_132 - .L_131)
.L_131:
        /*002c*/ 	.word	0x00000000
        /*0030*/ 	.short	0x0004
        /*0032*/ 	.short	0x0018
        /*0034*/ 	.byte	0x00, 0xf0, 0x11, 0x00


	//----- nvinfo : EIATTR_KPARAM_INFO
	.align		4
.L_132:
        /*0038*/ 	.byte	0x04, 0x17
        /*003a*/ 	.short	(.L_134 - .L_133)
.L_133:
        /*003c*/ 	.word	0x00000000
        /*0040*/ 	.short	0x0003
        /*0042*/ 	.short	0x0014
        /*0044*/ 	.byte	0x00, 0xf0, 0x11, 0x00


	//----- nvinfo : EIATTR_KPARAM_INFO
	.align		4
.L_134:
        /*0048*/ 	.byte	0x04, 0x17
        /*004a*/ 	.short	(.L_136 - .L_135)
.L_135:
        /*004c*/ 	.word	0x00000000
        /*0050*/ 	.short	0x0002
        /*0052*/ 	.short	0x0010
        /*0054*/ 	.byte	0x00, 0xf0, 0x11, 0x00


	//----- nvinfo : EIATTR_KPARAM_INFO
	.align		4
.L_136:
        /*0058*/ 	.byte	0x04, 0x17
        /*005a*/ 	.short	(.L_138 - .L_137)
.L_137:
        /*005c*/ 	.word	0x00000000
        /*0060*/ 	.short	0x0001
        /*0062*/ 	.short	0x0008
        /*0064*/ 	.byte	0x00, 0xf5, 0x21, 0x00


	//----- nvinfo : EIATTR_KPARAM_INFO
	.align		4
.L_138:
        /*0068*/ 	.byte	0x04, 0x17
        /*006a*/ 	.short	(.L_140 - .L_139)
.L_139:
        /*006c*/ 	.word	0x00000000
        /*0070*/ 	.short	0x0000
        /*0072*/ 	.short	0x0000
        /*0074*/ 	.byte	0x00, 0xf5, 0x21, 0x00


	//----- nvinfo : EIATTR_SPARSE_MMA_MASK
	.align		4
.L_140:
        /*0078*/ 	.byte	0x03, 0x50
        /*007a*/ 	.short	0x0000


	//----- nvinfo : EIATTR_MAXREG_COUNT
	.align		4
        /*007c*/ 	.byte	0x03, 0x1b
        /*007e*/ 	.short	0x00ff


	//----- nvinfo : EIATTR_MERCURY_ISA_VERSION
	.align		4
        /*0080*/ 	.byte	0x03, 0x5f
        /*0082*/ 	.short	0x0101


	//----- nvinfo : EIATTR_VRC_CTA_INIT_COUNT
	.align		4
        /*0084*/ 	.byte	0x02, 0x4a
	.zero		1
	.zero		1


	//----- nvinfo : EIATTR_EXIT_INSTR_OFFSETS
	.align		4
        /*0088*/ 	.byte	0x04, 0x1c
        /*008a*/ 	.short	(.L_142 - .L_141)


	//   ....[0]....
.L_141:
        /*008c*/ 	.word	0x000002b0


	//----- nvinfo : EIATTR_CBANK_PARAM_SIZE
	.align		4
.L_142:
        /*0090*/ 	.byte	0x03, 0x19
        /*0092*/ 	.short	0x0024


	//----- nvinfo : EIATTR_PARAM_CBANK
	.align		4
        /*0094*/ 	.byte	0x04, 0x0a
        /*0096*/ 	.short	(.L_144 - .L_143)
	.align		4
.L_143:
        /*0098*/ 	.word	index@(.nv.constant0._Z17sliceTensorKernelPfS_iiiii)
        /*009c*/ 	.short	0x0380
        /*009e*/ 	.short	0x0024


	//----- nvinfo : EIATTR_SW_WAR
	.align		4
.L_144:
        /*00a0*/ 	.byte	0x04, 0x36
        /*00a2*/ 	.short	(.L_146 - .L_145)
.L_145:
        /*00a4*/ 	.word	0x00000008
.L_146:


//--------------------- .nv.callgraph             --------------------------
	.section	.nv.callgraph,"",@"SHT_CUDA_CALLGRAPH"
	.align	4
	.sectionentsize	8
	.align		4
        /*0000*/ 	.word	0x00000000
	.align		4
        /*0004*/ 	.word	0xffffffff
	.align		4
        /*0008*/ 	.word	0x00000000
	.align		4
        /*000c*/ 	.word	0xfffffffe
	.align		4
        /*0010*/ 	.word	0x00000000
	.align		4
        /*0014*/ 	.word	0xfffffffd
	.align		4
        /*0018*/ 	.word	0x00000000
	.align		4
        /*001c*/ 	.word	0xfffffffc


//--------------------- .nv.constant4             --------------------------
	.section	.nv.constant4,"a",@progbits
	.align	8
	.align		8
.nv.constant4:
        /*0000*/ 	.dword	E


//--------------------- .text._Z18pickElementsKernelPfS_Piiii --------------------------
	.section	.text._Z18pickElementsKernelPfS_Piiii,"ax",@progbits
	.align	128
        .global         _Z18pickElementsKernelPfS_Piiii
        .type           _Z18pickElementsKernelPfS_Piiii,@function
        .size           _Z18pickElementsKernelPfS_Piiii,(.L_x_47 - _Z18pickElementsKernelPfS_Piiii)
        .other          _Z18pickElementsKernelPfS_Piiii,@"STO_CUDA_ENTRY STV_DEFAULT"
_Z18pickElementsKernelPfS_Piiii:
.text._Z18pickElementsKernelPfS_Piiii:
[----:B------:R-:W-:Y:S01]  /*0000*/  LDC R1, c[0x0][0x37c] ;  /* 0x0000df00ff017b82 */ /* 0x000fe20000000800 */
[----:B------:R-:W0:Y:S07]  /*0010*/  S2R R3, SR_TID.X ;  /* 0x0000000000037919 */ /* 0x000e2e0000002100 */
[----:B------:R-:W0:Y:S01]  /*0020*/  S2UR UR4, SR_CTAID.X ;  /* 0x00000000000479c3 */ /* 0x000e220000002500 */
[----:B------:R-:W1:Y:S07]  /*0030*/  LDCU UR5, c[0x0][0x3a0] ;  /* 0x00007400ff0577ac */ /* 0x000e6e0008000800 */
[----:B------:R-:W0:Y:S02]  /*0040*/  LDC R0, c[0x0][0x39c] ;  /* 0x0000e700ff007b82 */ /* 0x000e240000000800 */
[----:B0-----:R-:W-:-:S05]  /*0050*/  IMAD R3, R0, UR4, R3 ;  /* 0x0000000400037c24 */ /* 0x001fca000f8e0203 */
[----:B-1----:R-:W-:-:S13]  /*0060*/  ISETP.GE.AND P0, PT, R3, UR5, PT ;  /* 0x0000000503007c0c */ /* 0x002fda000bf06270 */
[----:B------:R-:W-:Y:S05]  /*0070*/  @P0 EXIT ;  /* 0x000000000000094d */ /* 0x000fea0003800000 */
[----:B------:R-:W0:Y:S02]  /*0080*/  LDC R4, c[0x0][0x398] ;  /* 0x0000e600ff047b82 */ /* 0x000e240000000800 */
[----:B0-----:R-:W-:-:S13]  /*0090*/  ISETP.GE.AND P0, PT, R4, 0x1, PT ;  /* 0x000000010400780c */ /* 0x001fda0003f06270 */
[----:B------:R-:W-:Y:S05]  /*00a0*/  @!P0 EXIT ;  /* 0x000000000000894d */ /* 0x000fea0003800000 */
[----:B------:R-:W0:Y:S01]  /*00b0*/  LDC.64 R6, c[0x0][0x390] ;  /* 0x0000e400ff067b82 */ /* 0x000e220000000a00 */
[----:B------:R-:W1:Y:S01]  /*00c0*/  LDCU.64 UR12, c[0x0][0x358] ;  /* 0x00006b00ff0c77ac */ /* 0x000e620008000a00 */
[----:B0-----:R-:W-:-:S06]  /*00d0*/  IMAD.WIDE R6, R3, 0x4, R6 ;  /* 0x0000000403067825 */ /* 0x001fcc00078e0206 */
[----:B-1----:R-:W2:Y:S01]  /*00e0*/  LDG.E R7, desc[UR12][R6.64] ;  /* 0x0000000c06077981 */ /* 0x002ea2000c1e1900 */
[C---:B------:R-:W-:Y:S01]  /*00f0*/  ISETP.GE.U32.AND P1, PT, R4.reuse, 0x10, PT ;  /* 0x000000100400780c */ /* 0x040fe20003f26070 */
[----:B------:R-:W-:Y:S01]  /*0100*/  IMAD R0, R3, R4, RZ ;  /* 0x0000000403007224 */ /* 0x000fe200078e02ff */
[----:B------:R-:W-:Y:S01]  /*0110*/  LOP3.LUT R5, R4, 0xf, RZ, 0xc0, !PT ;  /* 0x0000000f04057812 */ /* 0x000fe200078ec0ff */
[----:B------:R-:W-:-:S03]  /*0120*/  IMAD.MOV.U32 R3, RZ, RZ, RZ ;  /* 0x000000ffff037224 */ /* 0x000fc600078e00ff */
[----:B------:R-:W-:Y:S01]  /*0130*/  ISETP.NE.AND P0, PT, R5, RZ, PT ;  /* 0x000000ff0500720c */ /* 0x000fe20003f05270 */
[----:B--2---:R-:W-:-:S06]  /*0140*/  IMAD R2, R7, R4, RZ ;  /* 0x0000000407027224 */ /* 0x004fcc00078e02ff */
[----:B------:R-:W-:Y:S06]  /*0150*/  @!P1 BRA `(.L_x_0) ;  /* 0x0000000000d09947 */ /* 0x000fec0003800000 */
[----:B------:R-:W0:Y:S01]  /*0160*/  LDCU.128 UR8, c[0x0][0x380] ;  /* 0x00007000ff0877ac */ /* 0x000e220008000c00 */
[----:B------:R-:W-:Y:S01]  /*0170*/  LOP3.LUT R3, R4, 0x7ffffff0, RZ, 0xc0, !PT ;  /* 0x7ffffff004037812 */ /* 0x000fe200078ec0ff */
[----:B------:R-:W-:Y:S01]  /*0180*/  IMAD.MOV.U32 R10, RZ, RZ, R2 ;  /* 0x000000ffff0a7224 */ /* 0x000fe200078e0002 */
[----:B------:R-:W-:Y:S02]  /*0190*/  MOV R11, R0 ;  /* 0x00000000000b7202 */ /* 0x000fe40000000f00 */
[----:B------:R-:W-:Y:S01]  /*01a0*/  IADD3 R12, PT, PT, -R3, RZ, RZ ;  /* 0x000000ff030c7210 */ /* 0x000fe20007ffe1ff */
[----:B0-----:R-:W-:Y:S02]  /*01b0*/  UIADD3 UR6, UP0, UPT, UR8, 0x20, URZ ;  /* 0x0000002008067890 */ /* 0x001fe4000ff1e0ff */
[----:B------:R-:W-:Y:S02]  /*01c0*/  UIADD3 UR4, UP1, UPT, UR10, 0x20, URZ ;  /* 0x000000200a047890 */ /* 0x000fe4000ff3e0ff */
[----:B------:R-:W-:-:S02]  /*01d0*/  UIADD3.X UR7, UPT, UPT, URZ, UR9, URZ, UP0, !UPT ;  /* 0x00000009ff077290 */ /* 0x000fc400087fe4ff */
[----:B------:R-:W-:-:S12]  /*01e0*/  UIADD3.X UR5, UPT, UPT, URZ, UR11, URZ, UP1, !UPT ;  /* 0x0000000bff057290 */ /* 0x000fd80008ffe4ff */
.L_x_1:
[----:B------:R-:W-:Y:S01]  /*01f0*/  MOV R7, UR7 ;  /* 0x0000000700077c02 */ /* 0x000fe20008000f00 */
[----:B------:R-:W-:-:S04]  /*0200*/  IMAD.U32 R6, RZ, RZ, UR6 ;  /* 0x00000006ff067e24 */ /* 0x000fc8000f8e00ff */
[----:B------:R-:W-:-:S05]  /*0210*/  IMAD.WIDE R6, R10, 0x4, R6 ;  /* 0x000000040a067825 */ /* 0x000fca00078e0206 */
[----:B----4-:R-:W2:Y:S01]  /*0220*/  LDG.E R13, desc[UR12][R6.64+-0x20] ;  /* 0xffffe00c060d7981 */ /* 0x010ea2000c1e1900 */
[----:B------:R-:W-:Y:S01]  /*0230*/  MOV R9, UR5 ;  /* 0x0000000500097c02 */ /* 0x000fe20008000f00 */
[----:B------:R-:W-:-:S04]  /*0240*/  IMAD.U32 R8, RZ, RZ, UR4 ;  /* 0x00000004ff087e24 */ /* 0x000fc8000f8e00ff */
[----:B------:R-:W-:-:S05]  /*0250*/  IMAD.WIDE R8, R11, 0x4, R8 ;  /* 0x000000040b087825 */ /* 0x000fca00078e0208 */
[----:B--2---:R0:W-:Y:S04]  /*0260*/  STG.E desc[UR12][R8.64+-0x20], R13 ;  /* 0xffffe00d08007986 */ /* 0x0041e8000c10190c */
[----:B------:R-:W2:Y:S04]  /*0270*/  LDG.E R15, desc[UR12][R6.64+-0x1c] ;  /* 0xffffe40c060f7981 */ /* 0x000ea8000c1e1900 */
[----:B--2---:R1:W-:Y:S04]  /*0280*/  STG.E desc[UR12][R8.64+-0x1c], R15 ;  /* 0xffffe40f08007986 */ /* 0x0043e8000c10190c */
[----:B------:R-:W2:Y:S04]  /*0290*/  LDG.E R17, desc[UR12][R6.64+-0x18] ;  /* 0xffffe80c06117981 */ /* 0x000ea8000c1e1900 */
[----:B--2---:R2:W-:Y:S04]  /*02a0*/  STG.E desc[UR12][R8.64+-0x18], R17 ;  /* 0xffffe81108007986 */ /* 0x0045e8000c10190c */
[----:B------:R-:W3:Y:S04]  /*02b0*/  LDG.E R19, desc[UR12][R6.64+-0x14] ;  /* 0xffffec0c06137981 */ /* 0x000ee8000c1e1900 */
[----:B---3--:R3:W-:Y:S04]  /*02c0*/  STG.E desc[UR12][R8.64+-0x14], R19 ;  /* 0xffffec1308007986 */ /* 0x0087e8000c10190c */
[----:B------:R-:W4:Y:S04]  /*02d0*/  LDG.E R21, desc[UR12][R6.64+-0x10] ;  /* 0xfffff00c06157981 */ /* 0x000f28000c1e1900 */
[----:B----4-:R4:W-:Y:S04]  /*02e0*/  STG.E desc[UR12][R8.64+-0x10], R21 ;  /* 0xfffff01508007986 */ /* 0x0109e8000c10190c */
[----:B------:R-:W5:Y:S04]  /*02f0*/  LDG.E R23, desc[UR12][R6.64+-0xc] ;  /* 0xfffff40c06177981 */ /* 0x000f68000c1e1900 */
[----:B-----5:R5:W-:Y:S04]  /*0300*/  STG.E desc[UR12][R8.64+-0xc], R23 ;  /* 0xfffff41708007986 */ /* 0x020be8000c10190c */
[----:B0-----:R-:W2:Y:S04]  /*0310*/  LDG.E R13, desc[UR12][R6.64+-0x8] ;  /* 0xfffff80c060d7981 */ /* 0x001ea8000c1e1900 */
[----:B--2---:R0:W-:Y:S04]  /*0320*/  STG.E desc[UR12][R8.64+-0x8], R13 ;  /* 0xfffff80d08007986 */ /* 0x0041e8000c10190c */
[----:B-1----:R-:W2:Y:S04]  /*0330*/  LDG.E R15, desc[UR12][R6.64+-0x4] ;  /* 0xfffffc0c060f7981 */ /* 0x002ea8000c1e1900 */
[----:B--2---:R1:W-:Y:S04]  /*0340*/  STG.E desc[UR12][R8.64+-0x4], R15 ;  /* 0xfffffc0f08007986 */ /* 0x0043e8000c10190c */
[----:B------:R-:W2:Y:S04]  /*0350*/  LDG.E R17, desc[UR12][R6.64] ;  /* 0x0000000c06117981 */ /* 0x000ea8000c1e1900 */
[----:B--2---:R2:W-:Y:S04]  /*0360*/  STG.E desc[UR12][R8.64], R17 ;  /* 0x0000001108007986 */ /* 0x0045e8000c10190c */
[----:B---3--:R-:W3:Y:S04]  /*0370*/  LDG.E R19, desc[UR12][R6.64+0x4] ;  /* 0x0000040c06137981 */ /* 0x008ee8000c1e1900 */
[----:B---3--:R3:W-:Y:S04]  /*0380*/  STG.E desc[UR12][R8.64+0x4], R19 ;  /* 0x0000041308007986 */ /* 0x0087e8000c10190c */
[----:B----4-:R-:W4:Y:S04]  /*0390*/  LDG.E R21, desc[UR12][R6.64+0x8] ;  /* 0x0000080c06157981 */ /* 0x010f28000c1e1900 */
[----:B----4-:R4:W-:Y:S04]  /*03a0*/  STG.E desc[UR12][R8.64+0x8], R21 ;  /* 0x0000081508007986 */ /* 0x0109e8000c10190c */
[----:B-----5:R-:W5:Y:S04]  /*03b0*/  LDG.E R23, desc[UR12][R6.64+0xc] ;  /* 0x00000c0c06177981 */ /* 0x020f68000c1e1900 */
[----:B-----5:R4:W-:Y:S04]  /*03c0*/  STG.E desc[UR12][R8.64+0xc], R23 ;  /* 0x00000c1708007986 */ /* 0x0209e8000c10190c */
[----:B0-----:R-:W5:Y:S04]  /*03d0*/  LDG.E R13, desc[UR12][R6.64+0x10] ;  /* 0x0000100c060d7981 */ /* 0x001f68000c1e1900 */
[----:B-----5:R4:W-:Y:S04]  /*03e0*/  STG.E desc[UR12][R8.64+0x10], R13 ;  /* 0x0000100d08007986 */ /* 0x0209e8000c10190c */
[----:B-1----:R-:W5:Y:S04]  /*03f0*/  LDG.E R15, desc[UR12][R6.64+0x14] ;  /* 0x0000140c060f7981 */ /* 0x002f68000c1e1900 */
[----:B-----5:R4:W-:Y:S04]  /*0400*/  STG.E desc[UR12][R8.64+0x14], R15 ;  /* 0x0000140f08007986 */ /* 0x0209e8000c10190c */
[----:B--2---:R-:W2:Y:S01]  /*0410*/  LDG.E R17, desc[UR12][R6.64+0x18] ;  /* 0x0000180c06117981 */ /* 0x004ea2000c1e1900 */
[----:B------:R-:W-:-:S05]  /*0420*/  VIADD R12, R12, 0x10 ;  /* 0x000000100c0c7836 */ /* 0x000fca0000000000 */
[----:B------:R-:W-:Y:S01]  /*0430*/  ISETP.NE.AND P1, PT, R12, RZ, PT ;  /* 0x000000ff0c00720c */ /* 0x000fe20003f25270 */
[----:B--2---:R4:W-:Y:S04]  /*0440*/  STG.E desc[UR12][R8.64+0x18], R17 ;  /* 0x0000181108007986 */ /* 0x0049e8000c10190c */
[----:B---3--:R-:W2:Y:S01]  /*0450*/  LDG.E R19, desc[UR12][R6.64+0x1c] ;  /* 0x00001c0c06137981 */ /* 0x008ea2000c1e1900 */
[----:B------:R-:W-:Y:S01]  /*0460*/  IADD3 R10, PT, PT, R10, 0x10, RZ ;  /* 0x000000100a0a7810 */ /* 0x000fe20007ffe0ff */
[----:B------:R-:W-:Y:S02]  /*0470*/  VIADD R11, R11, 0x10 ;  /* 0x000000100b0b7836 */ /* 0x000fe40000000000 */
[----:B--2---:R4:W-:Y:S04]  /*0480*/  STG.E desc[UR12][R8.64+0x1c], R19 ;  /* 0x00001c1308007986 */ /* 0x0049e8000c10190c */
[----:B------:R-:W-:Y:S05]  /*0490*/  @P1 BRA `(.L_x_1) ;  /* 0xfffffffc00541947 */ /* 0x000fea000383ffff */
.L_x_0:
[----:B------:R-:W-:Y:S05]  /*04a0*/  @!P0 EXIT ;  /* 0x000000000000894d */ /* 0x000fea0003800000 */
[----:B------:R-:W-:Y:S02]  /*04b0*/  ISETP.GE.U32.AND P0, PT, R5, 0x8, PT ;  /* 0x000000080500780c */ /* 0x000fe40003f06070 */
[----:B------:R-:W-:-:S04]  /*04c0*/  LOP3.LUT R12, R4, 0x7, RZ, 0xc0, !PT ;  /* 0x00000007040c7812 */ /* 0x000fc800078ec0ff */
[----:B------:R-:W-:-:S07]  /*04d0*/  ISETP.NE.AND P1, PT, R12, RZ, PT ;  /* 0x000000ff0c00720c */ /* 0x000fce0003f25270 */
[----:B------:R-:W-:Y:S06]  /*04e0*/  @!P0 BRA `(.L_x_2) ;  /* 0x00000000005c8947 */ /* 0x000fec0003800000 */
[----:B------:R-:W0:Y:S01]  /*04f0*/  LDC.64 R6, c[0x0][0x380] ;  /* 0x0000e000ff067b82 */ /* 0x000e220000000a00 */
[----:B------:R-:W-:-:S07]  /*0500*/  IADD3 R5, PT, PT, R2, R3, RZ ;  /* 0x0000000302057210 */ /* 0x000fce0007ffe0ff */
[----:B----4-:R-:W1:Y:S01]  /*0510*/  LDC.64 R8, c[0x0][0x388] ;  /* 0x0000e200ff087b82 */ /* 0x010e620000000a00 */
[----:B0-----:R-:W-:-:S05]  /*0520*/  IMAD.WIDE R6, R5, 0x4, R6 ;  /* 0x0000000405067825 */ /* 0x001fca00078e0206 */
[----:B------:R-:W2:Y:S01]  /*0530*/  LDG.E R5, desc[UR12][R6.64] ;  /* 0x0000000c06057981 */ /* 0x000ea2000c1e1900 */
[----:B------:R-:W-:-:S04]  /*0540*/  IMAD.IADD R11, R0, 0x1, R3 ;  /* 0x00000001000b7824 */ /* 0x000fc800078e0203 */
[----:B-1----:R-:W-:-:S05]  /*0550*/  IMAD.WIDE R8, R11, 0x4, R8 ;  /* 0x000000040b087825 */ /* 0x002fca00078e0208 */
[----:B--2---:R0:W-:Y:S04]  /*0560*/  STG.E desc[UR12][R8.64], R5 ;  /* 0x0000000508007986 */ /* 0x0041e8000c10190c */
[----:B------:R-:W2:Y:S04]  /*0570*/  LDG.E R11, desc[UR12][R6.64+0x4] ;  /* 0x0000040c060b7981 */ /* 0x000ea8000c1e1900 */
[----:B--2---:R1:W-:Y:S04]  /*0580*/  STG.E desc[UR12][R8.64+0x4], R11 ;  /* 0x0000040b08007986 */ /* 0x0043e8000c10190c */
[----:B------:R-:W2:Y:S04]  /*0590*/  LDG.E R13, desc[UR12][R6.64+0x8] ;  /* 0x0000080c060d7981 */ /* 0x000ea8000c1e1900 */
[----:B--2---:R2:W-:Y:S04]  /*05a0*/  STG.E desc[UR12][R8.64+0x8], R13 ;  /* 0x0000080d08007986 */ /* 0x0045e8000c10190c */
[----:B------:R-:W3:Y:S04]  /*05b0*/  LDG.E R15, desc[UR12][R6.64+0xc] ;  /* 0x00000c0c060f7981 */ /* 0x000ee8000c1e1900 */
[----:B---3--:R2:W-:Y:S04]  /*05c0*/  STG.E desc[UR12][R8.64+0xc], R15 ;  /* 0x00000c0f08007986 */ /* 0x0085e8000c10190c */
[----:B------:R-:W3:Y:S04]  /*05d0*/  LDG.E R17, desc[UR12][R6.64+0x10] ;  /* 0x0000100c06117981 */ /* 0x000ee8000c1e1900 */
[----:B---3--:R2:W-:Y:S04]  /*05e0*/  STG.E desc[UR12][R8.64+0x10], R17 ;  /* 0x0000101108007986 */ /* 0x0085e8000c10190c */
[----:B------:R-:W3:Y:S04]  /*05f0*/  LDG.E R19, desc[UR12][R6.64+0x14] ;  /* 0x0000140c06137981 */ /* 0x000ee8000c1e1900 */
[----:B---3--:R2:W-:Y:S04]  /*0600*/  STG.E desc[UR12][R8.64+0x14], R19 ;  /* 0x0000141308007986 */ /* 0x0085e8000c10190c */
[----:B0-----:R-:W3:Y:S04]  /*0610*/  LDG.E R5, desc[UR12][R6.64+0x18] ;  /* 0x0000180c06057981 */ /* 0x001ee8000c1e1900 */
[----:B---3--:R2:W-:Y:S04]  /*0620*/  STG.E desc[UR12][R8.64+0x18], R5 ;  /* 0x0000180508007986 */ /* 0x0085e8000c10190c */
[----:B-1----:R-:W3:Y:S01]  /*0630*/  LDG.E R11, desc[UR12][R6.64+0x1c] ;  /* 0x00001c0c060b7981 */ /* 0x002ee2000c1e1900 */
[----:B------:R-:W-:-:S03]  /*0640*/  IADD3 R3, PT, PT, R3, 0x8, RZ ;  /* 0x0000000803037810 */ /* 0x000fc60007ffe0ff */
[----:B---3--:R2:W-:Y:S04]  /*0650*/  STG.E desc[UR12][R8.64+0x1c], R11 ;  /* 0x00001c0b08007986 */ /* 0x0085e8000c10190c */
.L_x_2:
[----:B------:R-:W-:Y:S05]  /*0660*/  @!P1 EXIT ;  /* 0x000000000000994d */ /* 0x000fea0003800000 */
[----:B------:R-:W-:Y:S02]  /*0670*/  ISETP.GE.U32.AND P0, PT, R12, 0x4, PT ;  /* 0x000000040c00780c */ /* 0x000fe40003f06070 */
[----:B------:R-:W-:-:S04]  /*0680*/  LOP3.LUT R10, R4, 0x3, RZ, 0xc0, !PT ;  /* 0x00000003040a7812 */ /* 0x000fc800078ec0ff */
[----:B------:R-:W-:-:S07]  /*0690*/  ISETP.NE.AND P1, PT, R10, RZ, PT ;  /* 0x000000ff0a00720c */ /* 0x000fce0003f25270 */
[----:B------:R-:W-:Y:S06]  /*06a0*/  @!P0 BRA `(.L_x_3) ;  /* 0x00000000003c8947 */ /* 0x000fec0003800000 */
[----:B--2---:R-:W0:Y:S01]  /*06b0*/  LDC.64 R4, c[0x0][0x380] ;  /* 0x0000e000ff047b82 */ /* 0x004e220000000a00 */
[----:B------:R-:W-:-:S04]  /*06c0*/  IMAD.IADD R7, R2, 0x1, R3 ;  /* 0x0000000102077824 */ /* 0x000fc800078e0203 */
[----:B0-----:R-:W-:-:S03]  /*06d0*/  IMAD.WIDE R4, R7, 0x4, R4 ;  /* 0x0000000407047825 */ /* 0x001fc600078e0204 */
[----:B------:R-:W0:Y:S02]  /*06e0*/  LDC.64 R6, c[0x0][0x388] ;  /* 0x0000e200ff067b82 */ /* 0x000e240000000a00 */
[----:B----4-:R-:W2:Y:S01]  /*06f0*/  LDG.E R9, desc[UR12][R4.64] ;  /* 0x0000000c04097981 */ /* 0x010ea2000c1e1900 */
[----:B------:R-:W-:-:S05]  /*0700*/  IADD3 R11, PT, PT, R0, R3, RZ ;  /* 0x00000003000b7210 */ /* 0x000fca0007ffe0ff */
[----:B0-----:R-:W-:-:S05]  /*0710*/  IMAD.WIDE R6, R11, 0x4, R6 ;  /* 0x000000040b067825 */ /* 0x001fca00078e0206 */
[----:B--2---:R0:W-:Y:S04]  /*0720*/  STG.E desc[UR12][R6.64], R9 ;  /* 0x0000000906007986 */ /* 0x0041e8000c10190c */
[----:B------:R-:W2:Y:S04]  /*0730*/  LDG.E R11, desc[UR12][R4.64+0x4] ;  /* 0x0000040c040b7981 */ /* 0x000ea8000c1e1900 */
[----:B--2---:R0:W-:Y:S04]  /*0740*/  STG.E desc[UR12][R6.64+0x4], R11 ;  /* 0x0000040b06007986 */ /* 0x0041e8000c10190c */
[----:B------:R-:W2:Y:S04]  /*0750*/  LDG.E R13, desc[UR12][R4.64+0x8] ;  /* 0x0000080c040d7981 */ /* 0x000ea8000c1e1900 */
[----:B--2---:R0:W-:Y:S04]  /*0760*/  STG.E desc[UR12][R6.64+0x8], R13 ;  /* 0x0000080d06007986 */ /* 0x0041e8000c10190c */
[----:B------:R-:W2:Y:S01]  /*0770*/  LDG.E R15, desc[UR12][R4.64+0xc] ;  /* 0x00000c0c040f7981 */ /* 0x000ea2000c1e1900 */
[----:B------:R-:W-:-:S03]  /*0780*/  VIADD R3, R3, 0x4 ;  /* 0x0000000403037836 */ /* 0x000fc60000000000 */
[----:B--2---:R0:W-:Y:S04]  /*0790*/  STG.E desc[UR12][R6.64+0xc], R15 ;  /* 0x00000c0f06007986 */ /* 0x0041e8000c10190c */
.L_x_3:
[----:B------:R-:W-:Y:S05]  /*07a0*/  @!P1 EXIT ;  /* 0x000000000000994d */ /* 0x000fea0003800000 */
[----:B0-2-4-:R-:W0:Y:S01]  /*07b0*/  LDC.64 R8, c[0x0][0x380] ;  /* 0x0000e000ff087b82 */ /* 0x015e220000000a00 */
[----:B------:R-:W-:Y:S01]  /*07c0*/  IADD3 R11, PT, PT, R0, R3, RZ ;  /* 0x00000003000b7210 */ /* 0x000fe20007ffe0ff */
[----:B------:R-:W-:Y:S01]  /*07d0*/  IMAD.IADD R13, R2, 0x1, R3 ;  /* 0x00000001020d7824 */ /* 0x000fe200078e0203 */
[----:B------:R-:W-:-:S05]  /*07e0*/  IADD3 R10, PT, PT, -R10, RZ, RZ ;  /* 0x000000ff0a0a7210 */ /* 0x000fca0007ffe1ff */
[----:B------:R-:W1:Y:S02]  /*07f0*/  LDC.64 R6, c[0x0][0x388] ;  /* 0x0000e200ff067b82 */ /* 0x000e640000000a00 */
.L_x_4:
[----:B0-2---:R-:W-:-:S06]  /*0800*/  IMAD.WIDE R4, R13, 0x4, R8 ;  /* 0x000000040d047825 */ /* 0x005fcc00078e0208 */
[----:B------:R-:W2:Y:S01]  /*0810*/  LDG.E R5, desc[UR12][R4.64] ;  /* 0x0000000c04057981 */ /* 0x000ea2000c1e1900 */
[----:B------:R-:W-:Y:S02]  /*0820*/  VIADD R10, R10, 0x1 ;  /* 0x000000010a0a7836 */ /* 0x000fe40000000000 */
[C---:B-1----:R-:W-:Y:S01]  /*0830*/  IMAD.WIDE R2, R11.reuse, 0x4, R6 ;  /* 0x000000040b027825 */ /* 0x042fe200078e0206 */
[----:B------:R-:W-:Y:S02]  /*0840*/  IADD3 R11, PT, PT, R11, 0x1, RZ ;  /* 0x000000010b0b7810 */ /* 0x000fe40007ffe0ff */
[----:B------:R-:W-:Y:S01]  /*0850*/  ISETP.NE.AND P0, PT, R10, RZ, PT ;  /* 0x000000ff0a00720c */ /* 0x000fe20003f05270 */
[----:B------:R-:W-:Y:S01]  /*0860*/  VIADD R13, R13, 0x1 ;  /* 0x000000010d0d7836 */ /* 0x000fe20000000000 */
[----:B--2---:R2:W-:Y:S11]  /*0870*/  STG.E desc[UR12][R2.64], R5 ;  /* 0x0000000502007986 */ /* 0x0045f6000c10190c */
[----:B------:R-:W-:Y:S05]  /*0880*/  @P0 BRA `(.L_x_4) ;  /* 0xfffffffc00dc0947 */ /* 0x000fea000383ffff */
[----:B------:R-:W-:Y:S05]  /*0890*/  EXIT ;  /* 0x000000000000794d */ /* 0x000fea0003800000 */
.L_x_5:
[----:B------:R-:W-:-:S00]  /*08a0*/  BRA `(.L_x_5) ;  /* 0xfffffffc00fc7947 */ /* 0x000fc0000383ffff */
[----:B------:R-:W-:-:S00]  /*08b0*/  NOP ;  /* 0x0000000000007918 */ /* 0x000fc00000000000 */
        /* <DEDUP_REMOVED lines=12> */
.L_x_47:


//--------------------- .text._Z22transformBboxSQDKernelPfS_S_ffS_S_iii --------------------------
	.section	.text._Z22transformBboxSQDKernelPfS_S_ffS_S_iii,"ax",@progbits
	.align	128
        .global         _Z22transformBboxSQDKernelPfS_S_ffS_S_iii
        .type           _Z22transformBboxSQDKernelPfS_S_ffS_S_iii,@function
        .size           _Z22transformBboxSQDKernelPfS_S_ffS_S_iii,(.L_x_46 - _Z22transformBboxSQDKernelPfS_S_ffS_S_iii)
        .other          _Z22transformBboxSQDKernelPfS_S_ffS_S_iii,@"STO_CUDA_ENTRY STV_DEFAULT"
_Z22transformBboxSQDKernelPfS_S_ffS_S_iii:
.text._Z22transformBboxSQDKernelPfS_S_ffS_S_iii:
        /* <DEDUP_REMOVED lines=8> */
[----:B------:R-:W0:Y:S01]  /*0080*/  LDC R4, c[0x0][0x3b0] ;  /* 0x0000ec00ff047b82 */ /* 0x000e220000000800 */
[----:B------:R-:W-:Y:S01]  /*0090*/  IABS R8, R25 ;  /* 0x0000001900087213 */ /* 0x000fe20000000000 */
[----:B------:R-:W1:Y:S01]  /*00a0*/  LDCU.64 UR4, c[0x0][0x358] ;  /* 0x00006b00ff0477ac */ /* 0x000e620008000a00 */
[----:B------:R-:W2:Y:S01]  /*00b0*/  LDCU UR6, c[0x0][0x398] ;  /* 0x00007300ff0677ac */ /* 0x000ea20008000800 */
[----:B0-----:R-:W-:-:S04]  /*00c0*/  IABS R5, R4 ;  /* 0x0000000400057213 */ /* 0x001fc80000000000 */
[----:B------:R-:W0:Y:S08]  /*00d0*/  I2F.RP R0, R5 ;  /* 0x0000000500007306 */ /* 0x000e300000209400 */
[----:B0-----:R-:W0:Y:S02]  /*00e0*/  MUFU.RCP R0, R0 ;  /* 0x0000000000007308 */ /* 0x001e240000001000 */
[----:B0-----:R-:W-:-:S06]  /*00f0*/  IADD3 R2, PT, PT, R0, 0xffffffe, RZ ;  /* 0x0ffffffe00027810 */ /* 0x001fcc0007ffe0ff */
[----:B------:R0:W3:Y:S02]  /*0100*/  F2I.FTZ.U32.TRUNC.NTZ R3, R2 ;  /* 0x0000000200037305 */ /* 0x0000e4000021f000 */
[----:B0-----:R-:W-:Y:S02]  /*0110*/  HFMA2 R2, -RZ, RZ, 0, 0 ;  /* 0x00000000ff027431 */ /* 0x001fe400000001ff */
[----:B---3--:R-:W-:-:S04]  /*0120*/  IMAD.MOV R6, RZ, RZ, -R3 ;  /* 0x000000ffff067224 */ /* 0x008fc800078e0a03 */
[----:B------:R-:W-:-:S04]  /*0130*/  IMAD R7, R6, R5, RZ ;  /* 0x0000000506077224 */ /* 0x000fc800078e02ff */
[----:B------:R-:W-:-:S06]  /*0140*/  IMAD.HI.U32 R3, R3, R7, R2 ;  /* 0x0000000703037227 */ /* 0x000fcc00078e0002 */
[----:B------:R-:W-:Y:S02]  /*0150*/  IMAD.HI.U32 R6, R3, R8, RZ ;  /* 0x0000000803067227 */ /* 0x000fe400078e00ff */
[----:B------:R-:W0:Y:S02]  /*0160*/  LDC.64 R2, c[0x0][0x3a0] ;  /* 0x0000e800ff027b82 */ /* 0x000e240000000a00 */
[----:B------:R-:W-:-:S04]  /*0170*/  IMAD.MOV R0, RZ, RZ, -R6 ;  /* 0x000000ffff007224 */ /* 0x000fc800078e0a06 */
[C---:B------:R-:W-:Y:S02]  /*0180*/  IMAD R0, R5.reuse, R0, R8 ;  /* 0x0000000005007224 */ /* 0x040fe400078e0208 */
[----:B------:R-:W3:Y:S03]  /*0190*/  LDC.64 R8, c[0x0][0x3a8] ;  /* 0x0000ea00ff087b82 */ /* 0x000ee60000000a00 */
[----:B------:R-:W-:-:S13]  /*01a0*/  ISETP.GT.U32.AND P2, PT, R5, R0, PT ;  /* 0x000000000500720c */ /* 0x000fda0003f44070 */
[-C--:B------:R-:W-:Y:S01]  /*01b0*/  @!P2 IADD3 R0, PT, PT, R0, -R5.reuse, RZ ;  /* 0x800000050000a210 */ /* 0x080fe20007ffe0ff */
[----:B------:R-:W-:Y:S01]  /*01c0*/  @!P2 VIADD R6, R6, 0x1 ;  /* 0x000000010606a836 */ /* 0x000fe20000000000 */
[----:B------:R-:W-:Y:S02]  /*01d0*/  ISETP.NE.AND P2, PT, R4, RZ, PT ;  /* 0x000000ff0400720c */ /* 0x000fe40003f45270 */
[----:B------:R-:W-:Y:S02]  /*01e0*/  ISETP.GE.U32.AND P0, PT, R0, R5, PT ;  /* 0x000000050000720c */ /* 0x000fe40003f06070 */
[----:B------:R-:W-:-:S04]  /*01f0*/  LOP3.LUT R0, R25, R4, RZ, 0x3c, !PT ;  /* 0x0000000419007212 */ /* 0x000fc800078e3cff */
[----:B------:R-:W-:-:S07]  /*0200*/  ISETP.GE.AND P1, PT, R0, RZ, PT ;  /* 0x000000ff0000720c */ /* 0x000fce0003f26270 */
[----:B------:R-:W-:-:S06]  /*0210*/  @P0 IADD3 R6, PT, PT, R6, 0x1, RZ ;  /* 0x0000000106060810 */ /* 0x000fcc0007ffe0ff */
[----:B------:R-:W-:Y:S01]  /*0220*/  @!P1 IMAD.MOV R6, RZ, RZ, -R6 ;  /* 0x000000ffff069224 */ /* 0x000fe200078e0a06 */
[----:B------:R-:W-:-:S05]  /*0230*/  @!P2 LOP3.LUT R6, RZ, R4, RZ, 0x33, !PT ;  /* 0x00000004ff06a212 */ /* 0x000fca00078e33ff */
[----:B0-----:R-:W-:-:S05]  /*0240*/  IMAD.WIDE R2, R6, 0x4, R2 ;  /* 0x0000000406027825 */ /* 0x001fca00078e0202 */
[----:B-1----:R-:W4:Y:S01]  /*0250*/  LDG.E R5, desc[UR4][R2.64] ;  /* 0x0000000402057981 */ /* 0x002f22000c1e1900 */
[----:B---3--:R-:W-:-:S05]  /*0260*/  IMAD.WIDE R8, R6, 0x4, R8 ;  /* 0x0000000406087825 */ /* 0x008fca00078e0208 */
[----:B------:R0:W5:Y:S01]  /*0270*/  LDG.E R4, desc[UR4][R8.64] ;  /* 0x0000000408047981 */ /* 0x000162000c1e1900 */
[----:B--2---:R-:W-:Y:S01]  /*0280*/  MOV R10, UR6 ;  /* 0x00000006000a7c02 */ /* 0x004fe20008000f00 */
[----:B------:R-:W-:Y:S01]  /*0290*/  BSSY.RECONVERGENT B0, `(.L_x_6) ;  /* 0x000000f000007945 */ /* 0x000fe20003800200 */
[----:B----4-:R-:W1:Y:S08]  /*02a0*/  MUFU.RCP R0, R5 ;  /* 0x0000000500007308 */ /* 0x010e700000001000 */
[----:B------:R-:W2:Y:S01]  /*02b0*/  FCHK P0, R10, R5 ;  /* 0x000000050a007302 */ /* 0x000ea20000000000 */
[----:B-1----:R-:W-:-:S04]  /*02c0*/  FFMA R7, -R5, R0, 1 ;  /* 0x3f80000005077423 */ /* 0x002fc80000000100 */
[----:B------:R-:W-:-:S04]  /*02d0*/  FFMA R0, R0, R7, R0 ;  /* 0x0000000700007223 */ /* 0x000fc80000000000 */
[----:B------:R-:W-:-:S04]  /*02e0*/  FFMA R7, R0, UR6, RZ ;  /* 0x0000000600077c23 */ /* 0x000fc800080000ff */
[----:B------:R-:W-:-:S04]  /*02f0*/  FFMA R2, -R5, R7, UR6 ;  /* 0x0000000605027e23 */ /* 0x000fc80008000107 */
[----:B------:R-:W-:Y:S01]  /*0300*/  FFMA R0, R0, R2, R7 ;  /* 0x0000000200007223 */ /* 0x000fe20000000007 */
[----:B0-2---:R-:W-:Y:S06]  /*0310*/  @!P0 BRA `(.L_x_7) ;  /* 0x0000000000188947 */ /* 0x005fec0003800000 */
[----:B------:R-:W0:Y:S01]  /*0320*/  LDCU UR6, c[0x0][0x398] ;  /* 0x00007300ff0677ac */ /* 0x000e220008000800 */
[----:B------:R-:W-:Y:S01]  /*0330*/  IMAD.MOV.U32 R3, RZ, RZ, R5 ;  /* 0x000000ffff037224 */ /* 0x000fe200078e0005 */
[----:B------:R-:W-:Y:S02]  /*0340*/  MOV R9, 0x370 ;  /* 0x0000037000097802 */ /* 0x000fe40000000f00 */
[----:B0-----:R-:W-:-:S07]  /*0350*/  MOV R2, UR6 ;  /* 0x0000000600027c02 */ /* 0x001fce0008000f00 */
[----:B-----5:R-:W-:Y:S05]  /*0360*/  CALL.REL.NOINC `($__internal_0_$__cuda_sm3x_div_rn_noftz_f32_slowpath) ;  /* 0x0000000c00007944 */ /* 0x020fea0003c00000 */
[----:B------:R-:W-:-:S07]  /*0370*/  IMAD.MOV.U32 R0, RZ, RZ, R15 ;  /* 0x000000ffff007224 */ /* 0x000fce00078e000f */
.L_x_7:
[----:B------:R-:W-:Y:S05]  /*0380*/  BSYNC.RECONVERGENT B0 ;  /* 0x0000000000007941 */ /* 0x000fea0003800200 */
.L_x_6:
[----:B------:R-:W0:Y:S01]  /*0390*/  LDCU UR6, c[0x0][0x39c] ;  /* 0x00007380ff0677ac */ /* 0x000e220008000800 */
[----:B-----5:R-:W1:Y:S01]  /*03a0*/  MUFU.RCP R3, R4 ;  /* 0x0000000400037308 */ /* 0x020e620000001000 */
[----:B------:R-:W-:Y:S01]  /*03b0*/  BSSY.RECONVERGENT B0, `(.L_x_8) ;  /* 0x000000f000007945 */ /* 0x000fe20003800200 */
[----:B0-----:R-:W-:Y:S01]  /*03c0*/  MOV R7, UR6 ;  /* 0x0000000600077c02 */ /* 0x001fe20008000f00 */
[----:B-1----:R-:W-:-:S05]  /*03d0*/  FFMA R20, -R4, R3, 1 ;  /* 0x3f80000004147423 */ /* 0x002fca0000000103 */
[----:B------:R-:W0:Y:S01]  /*03e0*/  FCHK P0, R7, R4 ;  /* 0x0000000407007302 */ /* 0x000e220000000000 */
[----:B------:R-:W-:-:S04]  /*03f0*/  FFMA R20, R3, R20, R3 ;  /* 0x0000001403147223 */ /* 0x000fc80000000003 */
[----:B------:R-:W-:-:S04]  /*0400*/  FFMA R3, R20, UR6, RZ ;  /* 0x0000000614037c23 */ /* 0x000fc800080000ff */
[----:B------:R-:W-:-:S04]  /*0410*/  FFMA R2, -R4, R3, UR6 ;  /* 0x0000000604027e23 */ /* 0x000fc80008000103 */
[----:B------:R-:W-:Y:S01]  /*0420*/  FFMA R20, R20, R2, R3 ;  /* 0x0000000214147223 */ /* 0x000fe20000000003 */
[----:B0-----:R-:W-:Y:S06]  /*0430*/  @!P0 BRA `(.L_x_9) ;  /* 0x0000000000188947 */ /* 0x001fec0003800000 */
[----:B------:R-:W0:Y:S01]  /*0440*/  LDCU UR6, c[0x0][0x39c] ;  /* 0x00007380ff0677ac */ /* 0x000e220008000800 */
[----:B------:R-:W-:Y:S02]  /*0450*/  MOV R3, R4 ;  /* 0x0000000400037202 */ /* 0x000fe40000000f00 */
[----:B------:R-:W-:Y:S01]  /*0460*/  MOV R9, 0x490 ;  /* 0x0000049000097802 */ /* 0x000fe20000000f00 */
[----:B0-----:R-:W-:-:S07]  /*0470*/  IMAD.U32 R2, RZ, RZ, UR6 ;  /* 0x00000006ff027e24 */ /* 0x001fce000f8e00ff */
[----:B------:R-:W-:Y:S05]  /*0480*/  CALL.REL.NOINC `($__internal_0_$__cuda_sm3x_div_rn_noftz_f32_slowpath) ;  /* 0x0000000800b87944 */ /* 0x000fea0003c00000 */
[----:B------:R-:W-:-:S07]  /*0490*/  MOV R20, R15 ;  /* 0x0000000f00147202 */ /* 0x000fce0000000f00 */
.L_x_9:
[----:B------:R-:W-:Y:S05]  /*04a0*/  BSYNC.RECONVERGENT B0 ;  /* 0x0000000000007941 */ /* 0x000fea0003800200 */
.L_x_8:
[----:B------:R-:W0:Y:S08]  /*04b0*/  LDC R7, c[0x0][0x3b0] ;  /* 0x0000ec00ff077b82 */ /* 0x000e300000000800 */
[----:B------:R-:W1:Y:S08]  /*04c0*/  LDC.64 R14, c[0x0][0x388] ;  /* 0x0000e200ff0e7b82 */ /* 0x000e700000000a00 */
[----:B------:R-:W2:Y:S01]  /*04d0*/  LDC.64 R22, c[0x0][0x380] ;  /* 0x0000e000ff167b82 */ /* 0x000ea20000000a00 */
[----:B0-----:R-:W-:-:S04]  /*04e0*/  IMAD R6, R6, R7, RZ ;  /* 0x0000000706067224 */ /* 0x001fc800078e02ff */
[----:B------:R-:W-:-:S04]  /*04f0*/  IMAD R3, R6, 0x3, R25 ;  /* 0x0000000306037824 */ /* 0x000fc800078e0219 */
[----:B-1----:R-:W-:-:S04]  /*0500*/  IMAD.WIDE R14, R3, 0x4, R14 ;  /* 0x00000004030e7825 */ /* 0x002fc800078e020e */
[----:B------:R-:W-:Y:S02]  /*0510*/  IMAD.WIDE R8, R7, 0x4, R14 ;  /* 0x0000000407087825 */ /* 0x000fe400078e020e */
[----:B------:R-:W5:Y:S02]  /*0520*/  LDG.E R14, desc[UR4][R14.64] ;  /* 0x000000040e0e7981 */ /* 0x000f64000c1e1900 */
[----:B--2---:R-:W-:-:S04]  /*0530*/  IMAD.WIDE R22, R3, 0x4, R22 ;  /* 0x0000000403167825 */ /* 0x004fc800078e0216 */
[C---:B------:R-:W-:Y:S01]  /*0540*/  IMAD.WIDE R2, R7.reuse, 0x4, R8 ;  /* 0x0000000407027825 */ /* 0x040fe200078e0208 */
[----:B------:R-:W2:Y:S03]  /*0550*/  LDG.E R21, desc[UR4][R22.64] ;  /* 0x0000000416157981 */ /* 0x000ea6000c1e1900 */
[C---:B------:R-:W-:Y:S01]  /*0560*/  IMAD.WIDE R26, R7.reuse, 0x4, R22 ;  /* 0x00000004071a7825 */ /* 0x040fe200078e0216 */
[----:B------:R0:W2:Y:S04]  /*0570*/  LDG.E R10, desc[UR4][R2.64] ;  /* 0x00000004020a7981 */ /* 0x0000a8000c1e1900 */
[----:B------:R-:W5:Y:S01]  /*0580*/  LDG.E R13, desc[UR4][R26.64] ;  /* 0x000000041a0d7981 */ /* 0x000f62000c1e1900 */
[----:B------:R-:W-:-:S03]  /*0590*/  IMAD.WIDE R18, R7, 0x4, R26 ;  /* 0x0000000407127825 */ /* 0x000fc600078e021a */
[----:B------:R-:W5:Y:S01]  /*05a0*/  LDG.E R8, desc[UR4][R8.64] ;  /* 0x0000000408087981 */ /* 0x000f62000c1e1900 */
[C---:B------:R-:W-:Y:S01]  /*05b0*/  IMAD.WIDE R16, R7.reuse, 0x4, R18 ;  /* 0x0000000407107825 */ /* 0x040fe200078e0212 */
[----:B------:R-:W0:Y:S02]  /*05c0*/  MUFU.RCP R24, R5 ;  /* 0x0000000500187308 */ /* 0x000e240000001000 */
[----:B------:R1:W5:Y:S01]  /*05d0*/  LDG.E R12, desc[UR4][R18.64] ;  /* 0x00000004120c7981 */ /* 0x000362000c1e1900 */
[----:B------:R-:W-:-:S03]  /*05e0*/  IMAD.WIDE R6, R7, 0x4, R2 ;  /* 0x0000000407067825 */ /* 0x000fc600078e0202 */
[----:B------:R3:W5:Y:S04]  /*05f0*/  LDG.E R11, desc[UR4][R16.64] ;  /* 0x00000004100b7981 */ /* 0x000768000c1e1900 */
[----:B------:R3:W5:Y:S01]  /*0600*/  LDG.E R6, desc[UR4][R6.64] ;  /* 0x0000000406067981 */ /* 0x000762000c1e1900 */
[----:B0-----:R-:W-:-:S04]  /*0610*/  FFMA R3, -R5, R24, 1 ;  /* 0x3f80000005037423 */ /* 0x001fc80000000118 */
[----:B------:R-:W-:Y:S01]  /*0620*/  FFMA R2, R24, R3, R24 ;  /* 0x0000000318027223 */ /* 0x000fe20000000018 */
[----:B------:R-:W-:Y:S01]  /*0630*/  BSSY.RECONVERGENT B0, `(.L_x_10) ;  /* 0x000000c000007945 */ /* 0x000fe20003800200 */
[----:B--2---:R-:W-:-:S04]  /*0640*/  FMUL R22, R21, R10 ;  /* 0x0000000a15167220 */ /* 0x004fc80000400000 */
[----:B------:R-:W0:Y:S01]  /*0650*/  FCHK P0, R22, R5 ;  /* 0x0000000516007302 */ /* 0x000e220000000000 */
[----:B------:R-:W-:-:S04]  /*0660*/  FFMA R3, R2, R22, RZ ;  /* 0x0000001602037223 */ /* 0x000fc800000000ff */
[----:B-1----:R-:W-:-:S04]  /*0670*/  FFMA R18, -R5, R3, R22 ;  /* 0x0000000305127223 */ /* 0x002fc80000000116 */
[----:B------:R-:W-:Y:S01]  /*0680*/  FFMA R3, R2, R18, R3 ;  /* 0x0000001202037223 */ /* 0x000fe20000000003 */
[----:B0--3--:R-:W-:Y:S06]  /*0690*/  @!P0 BRA `(.L_x_11) ;  /* 0x0000000000148947 */ /* 0x009fec0003800000 */
[----:B------:R-:W-:Y:S01]  /*06a0*/  MOV R2, R22 ;  /* 0x0000001600027202 */ /* 0x000fe20000000f00 */
[----:B------:R-:W-:Y:S01]  /*06b0*/  IMAD.MOV.U32 R3, RZ, RZ, R5 ;  /* 0x000000ffff037224 */ /* 0x000fe200078e0005 */
[----:B------:R-:W-:-:S07]  /*06c0*/  MOV R9, 0x6e0 ;  /* 0x000006e000097802 */ /* 0x000fce0000000f00 */
[----:B-----5:R-:W-:Y:S05]  /*06d0*/  CALL.REL.NOINC `($__internal_0_$__cuda_sm3x_div_rn_noftz_f32_slowpath) ;  /* 0x0000000800247944 */ /* 0x020fea0003c00000 */
[----:B------:R-:W-:-:S07]  /*06e0*/  MOV R3, R15 ;  /* 0x0000000f00037202 */ /* 0x000fce0000000f00 */
.L_x_11:
[----:B------:R-:W-:Y:S05]  /*06f0*/  BSYNC.RECONVERGENT B0 ;  /* 0x0000000000007941 */ /* 0x000fea0003800200 */
.L_x_10:
[----:B------:R-:W0:Y:S01]  /*0700*/  MUFU.RCP R7, R4 ;  /* 0x0000000400077308 */ /* 0x000e220000001000 */
[----:B-----5:R-:W-:Y:S01]  /*0710*/  FMUL R13, R13, R6 ;  /* 0x000000060d0d7220 */ /* 0x020fe20000400000 */
[----:B------:R-:W-:Y:S06]  /*0720*/  BSSY.RECONVERGENT B0, `(.L_x_12) ;  /* 0x000000e000007945 */ /* 0x000fec0003800200 */
[----:B------:R-:W1:Y:S01]  /*0730*/  FCHK P0, R13, R4 ;  /* 0x000000040d007302 */ /* 0x000e620000000000 */
[----:B0-----:R-:W-:-:S04]  /*0740*/  FFMA R2, -R4, R7, 1 ;  /* 0x3f80000004027423 */ /* 0x001fc80000000107 */
[----:B------:R-:W-:Y:S01]  /*0750*/  FFMA R2, R7, R2, R7 ;  /* 0x0000000207027223 */ /* 0x000fe20000000007 */
[----:B------:R-:W-:-:S03]  /*0760*/  FADD R7, R14, R3 ;  /* 0x000000030e077221 */ /* 0x000fc60000000000 */
[----:B------:R-:W-:-:S04]  /*0770*/  FFMA R23, R2, R13, RZ ;  /* 0x0000000d02177223 */ /* 0x000fc800000000ff */
[----:B------:R-:W-:-:S04]  /*0780*/  FFMA R16, -R4, R23, R13 ;  /* 0x0000001704107223 */ /* 0x000fc8000000010d */
[----:B------:R-:W-:Y:S01]  /*0790*/  FFMA R23, R2, R16, R23 ;  /* 0x0000001002177223 */ /* 0x000fe20000000017 */
[----:B-1----:R-:W-:Y:S06]  /*07a0*/  @!P0 BRA `(.L_x_13) ;  /* 0x0000000000148947 */ /* 0x002fec0003800000 */
[----:B------:R-:W-:Y:S01]  /*07b0*/  MOV R2, R13 ;  /* 0x0000000d00027202 */ /* 0x000fe20000000f00 */
[----:B------:R-:W-:Y:S01]  /*07c0*/  IMAD.MOV.U32 R3, RZ, RZ, R4 ;  /* 0x000000ffff037224 */ /* 0x000fe200078e0004 */
[----:B------:R-:W-:-:S07]  /*07d0*/  MOV R9, 0x7f0 ;  /* 0x000007f000097802 */ /* 0x000fce0000000f00 */
[----:B------:R-:W-:Y:S05]  /*07e0*/  CALL.REL.NOINC `($__internal_0_$__cuda_sm3x_div_rn_noftz_f32_slowpath) ;  /* 0x0000000400e07944 */ /* 0x000fea0003c00000 */
[----:B------:R-:W-:-:S07]  /*07f0*/  MOV R23, R15 ;  /* 0x0000000f00177202 */ /* 0x000fce0000000f00 */
.L_x_13:
[----:B------:R-:W-:Y:S05]  /*0800*/  BSYNC.RECONVERGENT B0 ;  /* 0x0000000000007941 */ /* 0x000fea0003800200 */
.L_x_12:
[----:B------:R-:W-:-:S13]  /*0810*/  FSETP.GEU.AND P0, PT, R12, 1, PT ;  /* 0x3f8000000c00780b */ /* 0x000fda0003f0e000 */
[----:B------:R-:W0:Y:S02]  /*0820*/  @P0 LDC.64 R2, c[0x4][RZ] ;  /* 0x01000000ff020b82 */ /* 0x000e240000000a00 */
[----:B0-----:R-:W2:Y:S01]  /*0830*/  @P0 LDG.E R3, desc[UR4][R2.64] ;  /* 0x0000000402030981 */ /* 0x001ea2000c1e1900 */
[----:B------:R-:W-:Y:S01]  /*0840*/  @!P0 MOV R9, 0x3bbb989d ;  /* 0x3bbb989d00098802 */ /* 0x000fe20000000f00 */
[----:B------:R-:W-:Y:S01]  /*0850*/  @!P0 IMAD.MOV.U32 R14, RZ, RZ, 0x437c0000 ;  /* 0x437c0000ff0e8424 */ /* 0x000fe200078e00ff */
[----:B------:R-:W-:Y:S01]  /*0860*/  MUFU.RCP R16, R5 ;  /* 0x0000000500107308 */ /* 0x000fe20000001000 */
[----:B------:R-:W-:Y:S01]  /*0870*/  BSSY.RECONVERGENT B0, `(.L_x_14) ;  /* 0x0000018000007945 */ /* 0x000fe20003800200 */
[----:B------:R-:W-:Y:S01]  /*0880*/  FADD R23, R8, R23 ;  /* 0x0000001708177221 */ /* 0x000fe20000000000 */
[----:B------:R-:W-:-:S04]  /*0890*/  @!P0 FFMA.SAT R9, R12, R9, 0.5 ;  /* 0x3f0000000c098423 */ /* 0x000fc80000002009 */
[----:B------:R-:W-:-:S04]  /*08a0*/  @!P0 FFMA.RM R9, R9, R14, 12582913 ;  /* 0x4b40000109098423 */ /* 0x000fc8000000400e */
[C---:B------:R-:W-:Y:S01]  /*08b0*/  @!P0 FADD R13, R9.reuse, -12583039 ;  /* 0xcb40007f090d8421 */ /* 0x040fe20000000000 */
[----:B------:R-:W-:-:S03]  /*08c0*/  @!P0 SHF.L.U32 R9, R9, 0x17, RZ ;  /* 0x0000001709098819 */ /* 0x000fc600000006ff */
[----:B------:R-:W-:-:S04]  /*08d0*/  @!P0 FFMA R13, R12, 1.4426950216293334961, -R13 ;  /* 0x3fb8aa3b0c0d8823 */ /* 0x000fc8000000080d */
[----:B------:R-:W-:-:S04]  /*08e0*/  @!P0 FFMA R13, R12, 1.925963033500011079e-08, R13 ;  /* 0x32a570600c0d8823 */ /* 0x000fc8000000000d */
[----:B------:R-:W0:Y:S02]  /*08f0*/  @!P0 MUFU.EX2 R14, R13 ;  /* 0x0000000d000e8308 */ /* 0x000e240000000800 */
[----:B0-----:R-:W-:Y:S01]  /*0900*/  @!P0 FMUL R9, R9, R14 ;  /* 0x0000000e09098220 */ /* 0x001fe20000400000 */
[----:B--2---:R-:W-:Y:S01]  /*0910*/  @P0 FMUL R9, R12, R3 ;  /* 0x000000030c090220 */ /* 0x004fe20000400000 */
[----:B------:R-:W-:-:S03]  /*0920*/  FFMA R3, -R5, R16, 1 ;  /* 0x3f80000005037423 */ /* 0x000fc60000000110 */
[----:B------:R-:W-:Y:S01]  /*0930*/  FMUL R10, R10, R9 ;  /* 0x000000090a0a7220 */ /* 0x000fe20000400000 */
[----:B------:R-:W-:-:S03]  /*0940*/  FFMA R2, R16, R3, R16 ;  /* 0x0000000310027223 */ /* 0x000fc60000000010 */
[----:B------:R-:W0:Y:S01]  /*0950*/  FCHK P0, R10, R5 ;  /* 0x000000050a007302 */ /* 0x000e220000000000 */
[----:B------:R-:W-:-:S04]  /*0960*/  FFMA R22, R2, R10, RZ ;  /* 0x0000000a02167223 */ /* 0x000fc800000000ff */
[----:B------:R-:W-:-:S04]  /*0970*/  FFMA R3, -R5, R22, R10 ;  /* 0x0000001605037223 */ /* 0x000fc8000000010a */
[----:B------:R-:W-:Y:S01]  /*0980*/  FFMA R22, R2, R3, R22 ;  /* 0x0000000302167223 */ /* 0x000fe20000000016 */
[----:B0-----:R-:W-:Y:S06]  /*0990*/  @!P0 BRA `(.L_x_15) ;  /* 0x0000000000148947 */ /* 0x001fec0003800000 */
[----:B------:R-:W-:Y:S01]  /*09a0*/  MOV R2, R10 ;  /* 0x0000000a00027202 */ /* 0x000fe20000000f00 */
[----:B------:R-:W-:Y:S01]  /*09b0*/  IMAD.MOV.U32 R3, RZ, RZ, R5 ;  /* 0x000000ffff037224 */ /* 0x000fe200078e0005 */
[----:B------:R-:W-:-:S07]  /*09c0*/  MOV R9, 0x9e0 ;  /* 0x000009e000097802 */ /* 0x000fce0000000f00 */
[----:B------:R-:W-:Y:S05]  /*09d0*/  CALL.REL.NOINC `($__internal_0_$__cuda_sm3x_div_rn_noftz_f32_slowpath) ;  /* 0x0000000400647944 */ /* 0x000fea0003c00000 */
[----:B------:R-:W-:-:S07]  /*09e0*/  MOV R22, R15 ;  /* 0x0000000f00167202 */ /* 0x000fce0000000f00 */
.L_x_15:
[----:B------:R-:W-:Y:S05]  /*09f0*/  BSYNC.RECONVERGENT B0 ;  /* 0x0000000000007941 */ /* 0x000fea0003800200 */
.L_x_14:
[----:B------:R-:W-:-:S13]  /*0a00*/  FSETP.GEU.AND P0, PT, R11, 1, PT ;  /* 0x3f8000000b00780b */ /* 0x000fda0003f0e000 */
[----:B------:R-:W0:Y:S02]  /*0a10*/  @P0 LDC.64 R2, c[0x4][RZ] ;  /* 0x01000000ff020b82 */ /* 0x000e240000000a00 */
[----:B0-----:R-:W2:Y:S01]  /*0a20*/  @P0 LDG.E R2, desc[UR4][R2.64] ;  /* 0x0000000402020981 */ /* 0x001ea2000c1e1900 */
[----:B------:R-:W-:Y:S01]  /*0a30*/  @!P0 MOV R8, 0x3bbb989d ;  /* 0x3bbb989d00088802 */ /* 0x000fe20000000f00 */
[----:B------:R-:W-:Y:S01]  /*0a40*/  @!P0 IMAD.MOV.U32 R10, RZ, RZ, 0x437c0000 ;  /* 0x437c0000ff0a8424 */ /* 0x000fe200078e00ff */
[----:B------:R-:W-:Y:S01]  /*0a50*/  MUFU.RCP R9, R4 ;  /* 0x0000000400097308 */ /* 0x000fe20000001000 */
[----:B------:R-:W-:Y:S02]  /*0a60*/  BSSY.RECONVERGENT B0, `(.L_x_16) ;  /* 0x0000017000007945 */ /* 0x000fe40003800200 */
[----:B------:R-:W-:-:S04]  /*0a70*/  @!P0 FFMA.SAT R5, R11, R8, 0.5 ;  /* 0x3f0000000b058423 */ /* 0x000fc80000002008 */
[----:B------:R-:W-:-:S04]  /*0a80*/  @!P0 FFMA.RM R5, R5, R10, 12582913 ;  /* 0x4b40000105058423 */ /* 0x000fc8000000400a */
[C---:B------:R-:W-:Y:S01]  /*0a90*/  @!P0 FADD R8, R5.reuse, -12583039 ;  /* 0xcb40007f05088421 */ /* 0x040fe20000000000 */
[----:B------:R-:W-:-:S03]  /*0aa0*/  @!P0 SHF.L.U32 R5, R5, 0x17, RZ ;  /* 0x0000001705058819 */ /* 0x000fc600000006ff */
[----:B------:R-:W-:-:S04]  /*0ab0*/  @!P0 FFMA R8, R11, 1.4426950216293334961, -R8 ;  /* 0x3fb8aa3b0b088823 */ /* 0x000fc80000000808 */
[----:B------:R-:W-:-:S06]  /*0ac0*/  @!P0 FFMA R8, R11, 1.925963033500011079e-08, R8 ;  /* 0x32a570600b088823 */ /* 0x000fcc0000000008 */
        /* <DEDUP_REMOVED lines=16> */
.L_x_17:
[----:B------:R-:W-:Y:S05]  /*0bd0*/  BSYNC.RECONVERGENT B0 ;  /* 0x0000000000007941 */ /* 0x000fea0003800200 */
.L_x_16:
[----:B------:R0:W1:Y:S01]  /*0be0*/  F2F.F64.F32 R12, R22 ;  /* 0x00000016000c7310 */ /* 0x0000620000201800 */
[----:B------:R-:W2:Y:S01]  /*0bf0*/  LDC.64 R16, c[0x0][0x390] ;  /* 0x0000e400ff107b82 */ /* 0x000ea20000000a00 */
[----:B------:R-:W-:Y:S01]  /*0c00*/  FADD R21, R0, -1 ;  /* 0xbf80000000157421 */ /* 0x000fe20000000000 */
[----:B------:R-:W-:Y:S05]  /*0c10*/  BSSY.RECONVERGENT B0, `(.L_x_18) ;  /* 0x0000025000007945 */ /* 0x000fea0003800200 */
[----:B------:R-:W3:Y:S01]  /*0c20*/  F2F.F64.F32 R4, R6 ;  /* 0x0000000600047310 */ /* 0x000ee20000201800 */
[----:B0-----:R-:W-:Y:S01]  /*0c30*/  FADD R22, R20, -1 ;  /* 0xbf80000014167421 */ /* 0x001fe20000000000 */
[----:B-1----:R-:W-:-:S06]  /*0c40*/  DMUL R12, R12, 0.5 ;  /* 0x3fe000000c0c7828 */ /* 0x002fcc0000000000 */
[----:B------:R-:W0:Y:S01]  /*0c50*/  F2F.F64.F32 R10, R7 ;  /* 0x00000007000a7310 */ /* 0x000e220000201800 */
[----:B---3--:R-:W-:-:S07]  /*0c60*/  DMUL R4, R4, 0.5 ;  /* 0x3fe0000004047828 */ /* 0x008fce0000000000 */
[----:B------:R1:W3:Y:S01]  /*0c70*/  F2F.F64.F32 R2, R23 ;  /* 0x0000001700027310 */ /* 0x0002e20000201800 */
[----:B--2---:R-:W-:Y:S01]  /*0c80*/  IMAD.WIDE R16, R25, 0x4, R16 ;  /* 0x0000000419107825 */ /* 0x004fe200078e0210 */
[----:B0-----:R-:W-:Y:S01]  /*0c90*/  DADD R18, R10, -R12 ;  /* 0x000000000a127229 */ /* 0x001fe2000000080c */
[----:B-1----:R-:W0:Y:S01]  /*0ca0*/  LDC R23, c[0x0][0x3b0] ;  /* 0x0000ec00ff177b82 */ /* 0x002e220000000800 */
[----:B------:R-:W-:-:S04]  /*0cb0*/  DSETP.GEU.AND P0, PT, R12, R10, PT ;  /* 0x0000000a0c00722a */ /* 0x000fc80003f0e000 */
[----:B------:R-:W1:Y:S01]  /*0cc0*/  F2F.F64.F32 R8, R21 ;  /* 0x0000001500087310 */ /* 0x000e620000201800 */
[----:B------:R-:W-:Y:S02]  /*0cd0*/  DADD R10, R10, R12 ;  /* 0x000000000a0a7229 */ /* 0x000fe4000000000c */
[----:B---3--:R-:W-:Y:S02]  /*0ce0*/  DADD R14, R2, -R4 ;  /* 0x00000000020e7229 */ /* 0x008fe40000000804 */
[----:B------:R-:W-:-:S03]  /*0cf0*/  DSETP.GEU.AND P1, PT, R4, R2, PT ;  /* 0x000000020400722a */ /* 0x000fc60003f2e000 */
[----:B------:R-:W2:Y:S01]  /*0d00*/  F2F.F64.F32 R6, R22 ;  /* 0x0000001600067310 */ /* 0x000ea20000201800 */
[----:B------:R-:W-:Y:S02]  /*0d10*/  FSEL R18, R18, RZ, !P0 ;  /* 0x000000ff12127208 */ /* 0x000fe40004000000 */
[----:B------:R-:W-:Y:S02]  /*0d20*/  FSEL R19, R19, RZ, !P0 ;  /* 0x000000ff13137208 */ /* 0x000fe40004000000 */
[----:B------:R-:W-:-:S03]  /*0d30*/  FSEL R14, R14, RZ, !P1 ;  /* 0x000000ff0e0e7208 */ /* 0x000fc60004800000 */
[----:B------:R-:W3:Y:S01]  /*0d40*/  F2F.F32.F64 R26, R18 ;  /* 0x00000012001a7310 */ /* 0x000ee20000301000 */
[----:B------:R-:W-:Y:S01]  /*0d50*/  FSEL R15, R15, RZ, !P1 ;  /* 0x000000ff0f0f7208 */ /* 0x000fe20004800000 */
[----:B-1----:R-:W-:Y:S01]  /*0d60*/  DSETP.GEU.AND P0, PT, R18, R8, PT ;  /* 0x000000081200722a */ /* 0x002fe20003f0e000 */
[----:B0-----:R-:W-:-:S04]  /*0d70*/  IMAD.WIDE R24, R23, 0x4, R16 ;  /* 0x0000000417187825 */ /* 0x001fc800078e0210 */
[----:B--2---:R-:W-:Y:S01]  /*0d80*/  DSETP.GEU.AND P1, PT, R14, R6, PT ;  /* 0x000000060e00722a */ /* 0x004fe20003f2e000 */
[----:B------:R-:W0:Y:S01]  /*0d90*/  F2F.F32.F64 R27, R14 ;  /* 0x0000000e001b7310 */ /* 0x000e220000301000 */
[----:B---3--:R-:W-:Y:S01]  /*0da0*/  FSEL R29, R26, R21, !P0 ;  /* 0x000000151a1d7208 */ /* 0x008fe20004000000 */
[----:B------:R-:W-:Y:S01]  /*0db0*/  DSETP.GEU.AND P0, PT, R10, R8, PT ;  /* 0x000000080a00722a */ /* 0x000fe20003f0e000 */
[----:B------:R-:W-:-:S03]  /*0dc0*/  MOV R9, RZ ;  /* 0x000000ff00097202 */ /* 0x000fc60000000f00 */
[----:B------:R1:W-:Y:S01]  /*0dd0*/  STG.E desc[UR4][R16.64], R29 ;  /* 0x0000001d10007986 */ /* 0x0003e2000c101904 */
[----:B0-----:R-:W-:-:S05]  /*0de0*/  FSEL R27, R27, R22, !P1 ;  /* 0x000000161b1b7208 */ /* 0x001fca0004800000 */
[----:B------:R1:W-:Y:S04]  /*0df0*/  STG.E desc[UR4][R24.64], R27 ;  /* 0x0000001b18007986 */ /* 0x0003e8000c101904 */
[----:B------:R-:W-:Y:S05]  /*0e00*/  @P0 BRA `(.L_x_19) ;  /* 0x00000000000c0947 */ /* 0x000fea0003800000 */
[----:B------:R-:W-:-:S14]  /*0e10*/  DSETP.GT.AND P0, PT, R10, RZ, PT ;  /* 0x000000ff0a00722a */ /* 0x000fdc0003f04000 */
[----:B------:R0:W2:Y:S01]  /*0e20*/  @P0 F2F.F32.F64 R9, R10 ;  /* 0x0000000a00090310 */ /* 0x0000a20000301000 */
[----:B------:R-:W-:Y:S05]  /*0e30*/  BRA `(.L_x_20) ;  /* 0x0000000000087947 */ /* 0x000fea0003800000 */
.L_x_19:
[----:B------:R-:W-:-:S13]  /*0e40*/  FSETP.GT.AND P0, PT, R0, 1, PT ;  /* 0x3f8000000000780b */ /* 0x000fda0003f04000 */
[----:B------:R-:W-:-:S07]  /*0e50*/  @P0 IMAD.MOV.U32 R9, RZ, RZ, R21 ;  /* 0x000000ffff090224 */ /* 0x000fce00078e0015 */
.L_x_20:
[----:B------:R-:W-:Y:S05]  /*0e60*/  BSYNC.RECONVERGENT B0 ;  /* 0x0000000000007941 */ /* 0x000fea0003800200 */
.L_x_18:
[----:B-1----:R-:W-:Y:S01]  /*0e70*/  IMAD.WIDE R24, R23, 0x4, R24 ;  /* 0x0000000417187825 */ /* 0x002fe200078e0218 */
[----:B------:R-:W-:Y:S01]  /*0e80*/  DADD R2, R2, R4 ;  /* 0x0000000002027229 */ /* 0x000fe20000000004 */
[----:B------:R-:W-:Y:S01]  /*0e90*/  BSSY.RECONVERGENT B0, `(.L_x_21) ;  /* 0x000000a000007945 */ /* 0x000fe20003800200 */
[----:B------:R-:W-:Y:S02]  /*0ea0*/  MOV R5, RZ ;  /* 0x000000ff00057202 */ /* 0x000fe40000000f00 */
[----:B--2---:R1:W-:Y:S04]  /*0eb0*/  STG.E desc[UR4][R24.64], R9 ;  /* 0x0000000918007986 */ /* 0x0043e8000c101904 */
[----:B------:R-:W-:-:S14]  /*0ec0*/  DSETP.GEU.AND P0, PT, R2, R6, PT ;  /* 0x000000060200722a */ /* 0x000fdc0003f0e000 */
[----:B-1----:R-:W-:Y:S05]  /*0ed0*/  @P0 BRA `(.L_x_22) ;  /* 0x00000000000c0947 */ /* 0x002fea0003800000 */
[----:B------:R-:W-:-:S14]  /*0ee0*/  DSETP.GT.AND P0, PT, R2, RZ, PT ;  /* 0x000000ff0200722a */ /* 0x000fdc0003f04000 */
[----:B------:R1:W2:Y:S01]  /*0ef0*/  @P0 F2F.F32.F64 R5, R2 ;  /* 0x0000000200050310 */ /* 0x0002a20000301000 */
[----:B------:R-:W-:Y:S05]  /*0f00*/  BRA `(.L_x_23) ;  /* 0x0000000000087947 */ /* 0x000fea0003800000 */
.L_x_22:
[----:B------:R-:W-:-:S13]  /*0f10*/  FSETP.GT.AND P0, PT, R20, 1, PT ;  /* 0x3f8000001400780b */ /* 0x000fda0003f04000 */
[----:B------:R-:W-:-:S07]  /*0f20*/  @P0 MOV R5, R22 ;  /* 0x0000001600050202 */ /* 0x000fce0000000f00 */
.L_x_23:
[----:B------:R-:W-:Y:S05]  /*0f30*/  BSYNC.RECONVERGENT B0 ;  /* 0x0000000000007941 */ /* 0x000fea0003800200 */
.L_x_21:
[----:B------:R-:W-:-:S05]  /*0f40*/  IMAD.WIDE R24, R23, 0x4, R24 ;  /* 0x0000000417187825 */ /* 0x000fca00078e0218 */
[----:B--2---:R-:W-:Y:S01]  /*0f50*/  STG.E desc[UR4][R24.64], R5 ;  /* 0x0000000518007986 */ /* 0x004fe2000c101904 */
[----:B------:R-:W-:Y:S05]  /*0f60*/  EXIT ;  /* 0x000000000000794d */ /* 0x000fea0003800000 */
        .weak           $__internal_0_$__cuda_sm3x_div_rn_noftz_f32_slowpath
        .type           $__internal_0_$__cuda_sm3x_div_rn_noftz_f32_slowpath,@function
        .size           $__internal_0_$__cuda_sm3x_div_rn_noftz_f32_slowpath,(.L_x_46 - $__internal_0_$__cuda_sm3x_div_rn_noftz_f32_slowpath)
$__internal_0_$__cuda_sm3x_div_rn_noftz_f32_slowpath:
[----:B------:R-:W-:Y:S01]  /*0f70*/  SHF.R.U32.HI R15, RZ, 0x17, R3 ;  /* 0x00000017ff0f7819 */ /* 0x000fe20000011603 */
[----:B------:R-:W-:Y:S01]  /*0f80*/  BSSY.RECONVERGENT B1, `(.L_x_24) ;  /* 0x0000062000017945 */ /* 0x000fe20003800200 */
[----:B------:R-:W-:Y:S02]  /*0f90*/  SHF.R.U32.HI R18, RZ, 0x17, R2 ;  /* 0x00000017ff127819 */ /* 0x000fe40000011602 */
[----:B------:R-:W-:Y:S02]  /*0fa0*/  LOP3.LUT R15, R15, 0xff, RZ, 0xc0, !PT ;  /* 0x000000ff0f0f7812 */ /* 0x000fe400078ec0ff */
[----:B------:R-:W-:-:S03]  /*0fb0*/  LOP3.LUT R18, R18, 0xff, RZ, 0xc0, !PT ;  /* 0x000000ff12127812 */ /* 0x000fc600078ec0ff */
[----:B------:R-:W-:Y:S01]  /*0fc0*/  VIADD R19, R15, 0xffffffff ;  /* 0xffffffff0f137836 */ /* 0x000fe20000000000 */
[----:B------:R-:W-:-:S04]  /*0fd0*/  IADD3 R17, PT, PT, R18, -0x1, RZ ;  /* 0xffffffff12117810 */ /* 0x000fc80007ffe0ff */
[----:B------:R-:W-:-:S04]  /*0fe0*/  ISETP.GT.U32.AND P0, PT, R19, 0xfd, PT ;  /* 0x000000fd1300780c */ /* 0x000fc80003f04070 */
[----:B------:R-:W-:-:S13]  /*0ff0*/  ISETP.GT.U32.OR P0, PT, R17, 0xfd, P0 ;  /* 0x000000fd1100780c */ /* 0x000fda0000704470 */
[----:B------:R-:W-:Y:S01]  /*1000*/  @!P0 MOV R16, RZ ;  /* 0x000000ff00108202 */ /* 0x000fe20000000f00 */
[----:B------:R-:W-:Y:S06]  /*1010*/  @!P0 BRA `(.L_x_25) ;  /* 0x00000000005c8947 */ /* 0x000fec0003800000 */
[----:B------:R-:W-:Y:S02]  /*1020*/  FSETP.GTU.FTZ.AND P0, PT, |R2|, +INF , PT ;  /* 0x7f8000000200780b */ /* 0x000fe40003f1c200 */
[----:B------:R-:W-:-:S04]  /*1030*/  FSETP.GTU.FTZ.AND P1, PT, |R3|, +INF , PT ;  /* 0x7f8000000300780b */ /* 0x000fc80003f3c200 */
[----:B------:R-:W-:-:S13]  /*1040*/  PLOP3.LUT P0, PT, P0, P1, PT, 0xf8, 0x8f ;  /* 0x00000000008f781c */ /* 0x000fda0000703f70 */
[----:B------:R-:W-:Y:S05]  /*1050*/  @P0 BRA `(.L_x_26) ;  /* 0x00000004004c0947 */ /* 0x000fea0003800000 */
[----:B------:R-:W-:-:S13]  /*1060*/  LOP3.LUT P0, RZ, R3, 0x7fffffff, R2, 0xc8, !PT ;  /* 0x7fffffff03ff7812 */ /* 0x000fda000780c802 */
[----:B------:R-:W-:Y:S05]  /*1070*/  @!P0 BRA `(.L_x_27) ;  /* 0x00000004003c8947 */ /* 0x000fea0003800000 */
[C---:B------:R-:W-:Y:S02]  /*1080*/  FSETP.NEU.FTZ.AND P2, PT, |R2|.reuse, +INF , PT ;  /* 0x7f8000000200780b */ /* 0x040fe40003f5d200 */
[----:B------:R-:W-:Y:S02]  /*1090*/  FSETP.NEU.FTZ.AND P1, PT, |R3|, +INF , PT ;  /* 0x7f8000000300780b */ /* 0x000fe40003f3d200 */
[----:B------:R-:W-:-:S11]  /*10a0*/  FSETP.NEU.FTZ.AND P0, PT, |R2|, +INF , PT ;  /* 0x7f8000000200780b */ /* 0x000fd60003f1d200 */
[----:B------:R-:W-:Y:S05]  /*10b0*/  @!P1 BRA !P2, `(.L_x_27) ;  /* 0x00000004002c9947 */ /* 0x000fea0005000000 */
[----:B------:R-:W-:-:S04]  /*10c0*/  LOP3.LUT P2, RZ, R2, 0x7fffffff, RZ, 0xc0, !PT ;  /* 0x7fffffff02ff7812 */ /* 0x000fc8000784c0ff */
[----:B------:R-:W-:-:S13]  /*10d0*/  PLOP3.LUT P1, PT, P1, P2, PT, 0x2f, 0xf2 ;  /* 0x0000000000f2781c */ /* 0x000fda0000f24577 */
[----:B------:R-:W-:Y:S05]  /*10e0*/  @P1 BRA `(.L_x_28) ;  /* 0x0000000400181947 */ /* 0x000fea0003800000 */
[----:B------:R-:W-:-:S04]  /*10f0*/  LOP3.LUT P1, RZ, R3, 0x7fffffff, RZ, 0xc0, !PT ;  /* 0x7fffffff03ff7812 */ /* 0x000fc8000782c0ff */
[----:B------:R-:W-:-:S13]  /*1100*/  PLOP3.LUT P0, PT, P0, P1, PT, 0x2f, 0xf2 ;  /* 0x0000000000f2781c */ /* 0x000fda0000702577 */
[----:B------:R-:W-:Y:S05]  /*1110*/  @P0 BRA `(.L_x_29) ;  /* 0x0000000400000947 */ /* 0x000fea0003800000 */
[----:B------:R-:W-:Y:S02]  /*1120*/  ISETP.GE.AND P0, PT, R17, RZ, PT ;  /* 0x000000ff1100720c */ /* 0x000fe40003f06270 */
[----:B------:R-:W-:-:S11]  /*1130*/  ISETP.GE.AND P1, PT, R19, RZ, PT ;  /* 0x000000ff1300720c */ /* 0x000fd60003f26270 */
[----:B------:R-:W-:Y:S01]  /*1140*/  @P0 IMAD.MOV.U32 R16, RZ, RZ, RZ ;  /* 0x000000ffff100224 */ /* 0x000fe200078e00ff */
[----:B------:R-:W-:Y:S01]  /*1150*/  @!P0 MOV R16, 0xffffffc0 ;  /* 0xffffffc000108802 */ /* 0x000fe20000000f00 */
[----:B------:R-:W-:Y:S01]  /*1160*/  @!P0 FFMA R2, R2, 1.84467440737095516160e+19, RZ ;  /* 0x5f80000002028823 */ /* 0x000fe200000000ff */
[----:B------:R-:W-:Y:S02]  /*1170*/  @!P1 FFMA R3, R3, 1.84467440737095516160e+19, RZ ;  /* 0x5f80000003039823 */ /* 0x000fe400000000ff */
[----:B------:R-:W-:-:S07]  /*1180*/  @!P1 IADD3 R16, PT, PT, R16, 0x40, RZ ;  /* 0x0000004010109810 */ /* 0x000fce0007ffe0ff */
.L_x_25:
[----:B------:R-:W-:Y:S01]  /*1190*/  LEA R24, R15, 0xc0800000, 0x17 ;  /* 0xc08000000f187811 */ /* 0x000fe200078eb8ff */
[----:B------:R-:W-:Y:S01]  /*11a0*/  BSSY.RECONVERGENT B2, `(.L_x_30) ;  /* 0x0000036000027945 */ /* 0x000fe20003800200 */
[----:B------:R-:W-:-:S03]  /*11b0*/  IADD3 R18, PT, PT, R18, -0x7f, RZ ;  /* 0xffffff8112127810 */ /* 0x000fc60007ffe0ff */
[----:B------:R-:W-:Y:S02]  /*11c0*/  IMAD.IADD R19, R3, 0x1, -R24 ;  /* 0x0000000103137824 */ /* 0x000fe400078e0a18 */
[C---:B------:R-:W-:Y:S02]  /*11d0*/  IMAD R2, R18.reuse, -0x800000, R2 ;  /* 0xff80000012027824 */ /* 0x040fe400078e0202 */
[----:B------:R0:W1:Y:S01]  /*11e0*/  MUFU.RCP R24, R19 ;  /* 0x0000001300187308 */ /* 0x0000620000001000 */
[----:B------:R-:W-:Y:S01]  /*11f0*/  FADD.FTZ R3, -R19, -RZ ;  /* 0x800000ff13037221 */ /* 0x000fe20000010100 */
[----:B0-----:R-:W-:-:S04]  /*1200*/  IADD3 R19, PT, PT, R18, 0x7f, -R15 ;  /* 0x0000007f12137810 */ /* 0x001fc80007ffe80f */
[----:B------:R-:W-:Y:S01]  /*1210*/  IADD3 R19, PT, PT, R19, R16, RZ ;  /* 0x0000001013137210 */ /* 0x000fe20007ffe0ff */
[----:B-1----:R-:W-:-:S04]  /*1220*/  FFMA R17, R24, R3, 1 ;  /* 0x3f80000018117423 */ /* 0x002fc80000000003 */
[----:B------:R-:W-:-:S04]  /*1230*/  FFMA R17, R24, R17, R24 ;  /* 0x0000001118117223 */ /* 0x000fc80000000018 */
[----:B------:R-:W-:-:S04]  /*1240*/  FFMA R24, R2, R17, RZ ;  /* 0x0000001102187223 */ /* 0x000fc800000000ff */
[----:B------:R-:W-:-:S04]  /*1250*/  FFMA R21, R3, R24, R2 ;  /* 0x0000001803157223 */ /* 0x000fc80000000002 */
[----:B------:R-:W-:-:S04]  /*1260*/  FFMA R24, R17, R21, R24 ;  /* 0x0000001511187223 */ /* 0x000fc80000000018 */
[----:B------:R-:W-:-:S04]  /*1270*/  FFMA R3, R3, R24, R2 ;  /* 0x0000001803037223 */ /* 0x000fc80000000002 */
[----:B------:R-:W-:-:S05]  /*1280*/  FFMA R2, R17, R3, R24 ;  /* 0x0000000311027223 */ /* 0x000fca0000000018 */
[----:B------:R-:W-:-:S04]  /*1290*/  SHF.R.U32.HI R15, RZ, 0x17, R2 ;  /* 0x00000017ff0f7819 */ /* 0x000fc80000011602 */
[----:B------:R-:W-:-:S05]  /*12a0*/  LOP3.LUT R15, R15, 0xff, RZ, 0xc0, !PT ;  /* 0x000000ff0f0f7812 */ /* 0x000fca00078ec0ff */
[----:B------:R-:W-:-:S05]  /*12b0*/  IMAD.IADD R15, R15, 0x1, R19 ;  /* 0x000000010f0f7824 */ /* 0x000fca00078e0213 */
[----:B------:R-:W-:-:S04]  /*12c0*/  IADD3 R16, PT, PT, R15, -0x1, RZ ;  /* 0xffffffff0f107810 */ /* 0x000fc80007ffe0ff */
[----:B------:R-:W-:-:S13]  /*12d0*/  ISETP.GE.U32.AND P0, PT, R16, 0xfe, PT ;  /* 0x000000fe1000780c */ /* 0x000fda0003f06070 */
[----:B------:R-:W-:Y:S05]  /*12e0*/  @!P0 BRA `(.L_x_31) ;  /* 0x0000000000808947 */ /* 0x000fea0003800000 */
[----:B------:R-:W-:-:S13]  /*12f0*/  ISETP.GT.AND P0, PT, R15, 0xfe, PT ;  /* 0x000000fe0f00780c */ /* 0x000fda0003f04270 */
[----:B------:R-:W-:Y:S05]  /*1300*/  @P0 BRA `(.L_x_32) ;  /* 0x00000000006c0947 */ /* 0x000fea0003800000 */
[----:B------:R-:W-:-:S13]  /*1310*/  ISETP.GE.AND P0, PT, R15, 0x1, PT ;  /* 0x000000010f00780c */ /* 0x000fda0003f06270 */
[----:B------:R-:W-:Y:S05]  /*1320*/  @P0 BRA `(.L_x_33) ;  /* 0x0000000000740947 */ /* 0x000fea0003800000 */
[----:B------:R-:W-:Y:S02]  /*1330*/  ISETP.GE.AND P0, PT, R15, -0x18, PT ;  /* 0xffffffe80f00780c */ /* 0x000fe40003f06270 */
[----:B------:R-:W-:-:S11]  /*1340*/  LOP3.LUT R2, R2, 0x80000000, RZ, 0xc0, !PT ;  /* 0x8000000002027812 */ /* 0x000fd600078ec0ff */
[----:B------:R-:W-:Y:S05]  /*1350*/  @!P0 BRA `(.L_x_33) ;  /* 0x0000000000688947 */ /* 0x000fea0003800000 */
[-CC-:B------:R-:W-:Y:S01]  /*1360*/  FFMA.RZ R16, R17, R3.reuse, R24.reuse ;  /* 0x0000000311107223 */ /* 0x180fe2000000c018 */
[C---:B------:R-:W-:Y:S02]  /*1370*/  ISETP.NE.AND P2, PT, R15.reuse, RZ, PT ;  /* 0x000000ff0f00720c */ /* 0x040fe40003f45270 */
[----:B------:R-:W-:Y:S02]  /*1380*/  ISETP.NE.AND P1, PT, R15, RZ, PT ;  /* 0x000000ff0f00720c */ /* 0x000fe40003f25270 */
[----:B------:R-:W-:Y:S01]  /*1390*/  LOP3.LUT R18, R16, 0x7fffff, RZ, 0xc0, !PT ;  /* 0x007fffff10127812 */ /* 0x000fe200078ec0ff */
[CCC-:B------:R-:W-:Y:S01]  /*13a0*/  FFMA.RP R16, R17.reuse, R3.reuse, R24.reuse ;  /* 0x0000000311107223 */ /* 0x1c0fe20000008018 */
[----:B------:R-:W-:Y:S01]  /*13b0*/  FFMA.RM R3, R17, R3, R24 ;  /* 0x0000000311037223 */ /* 0x000fe20000004018 */
[----:B------:R-:W-:Y:S01]  /*13c0*/  IADD3 R17, PT, PT, R15, 0x20, RZ ;  /* 0x000000200f117810 */ /* 0x000fe20007ffe0ff */
[----:B------:R-:W-:Y:S01]  /*13d0*/  IMAD.MOV R15, RZ, RZ, -R15 ;  /* 0x000000ffff0f7224 */ /* 0x000fe200078e0a0f */
[----:B------:R-:W-:-:S02]  /*13e0*/  LOP3.LUT R18, R18, 0x800000, RZ, 0xfc, !PT ;  /* 0x0080000012127812 */ /* 0x000fc400078efcff */
[----:B------:R-:W-:Y:S02]  /*13f0*/  FSETP.NEU.FTZ.AND P0, PT, R16, R3, PT ;  /* 0x000000031000720b */ /* 0x000fe40003f1d000 */
[----:B------:R-:W-:Y:S02]  /*1400*/  SHF.L.U32 R17, R18, R17, RZ ;  /* 0x0000001112117219 */ /* 0x000fe400000006ff */
[----:B------:R-:W-:Y:S02]  /*1410*/  SEL R3, R15, RZ, P2 ;  /* 0x000000ff0f037207 */ /* 0x000fe40001000000 */
[----:B------:R-:W-:Y:S02]  /*1420*/  ISETP.NE.AND P1, PT, R17, RZ, P1 ;  /* 0x000000ff1100720c */ /* 0x000fe40000f25270 */
[----:B------:R-:W-:Y:S02]  /*1430*/  SHF.R.U32.HI R3, RZ, R3, R18 ;  /* 0x00000003ff037219 */ /* 0x000fe40000011612 */
[----:B------:R-:W-:-:S02]  /*1440*/  PLOP3.LUT P0, PT, P0, P1, PT, 0xf8, 0x8f ;  /* 0x00000000008f781c */ /* 0x000fc40000703f70 */
[----:B------:R-:W-:Y:S02]  /*1450*/  SHF.R.U32.HI R16, RZ, 0x1, R3 ;  /* 0x00000001ff107819 */ /* 0x000fe40000011603 */
[----:B------:R-:W-:-:S04]  /*1460*/  SEL R15, RZ, 0x1, !P0 ;  /* 0x00000001ff0f7807 */ /* 0x000fc80004000000 */
[----:B------:R-:W-:-:S04]  /*1470*/  LOP3.LUT R18, R15, 0x1, R16, 0xf8, !PT ;  /* 0x000000010f127812 */ /* 0x000fc800078ef810 */
[----:B------:R-:W-:-:S04]  /*1480*/  LOP3.LUT R3, R18, R3, RZ, 0xc0, !PT ;  /* 0x0000000312037212 */ /* 0x000fc800078ec0ff */
[----:B------:R-:W-:-:S04]  /*1490*/  IADD3 R3, PT, PT, R16, R3, RZ ;  /* 0x0000000310037210 */ /* 0x000fc80007ffe0ff */
[----:B------:R-:W-:Y:S01]  /*14a0*/  LOP3.LUT R2, R3, R2, RZ, 0xfc, !PT ;  /* 0x0000000203027212 */ /* 0x000fe200078efcff */
[----:B------:R-:W-:Y:S06]  /*14b0*/  BRA `(.L_x_33) ;  /* 0x0000000000107947 */ /* 0x000fec0003800000 */
.L_x_32:
[----:B------:R-:W-:-:S04]  /*14c0*/  LOP3.LUT R2, R2, 0x80000000, RZ, 0xc0, !PT ;  /* 0x8000000002027812 */ /* 0x000fc800078ec0ff */
[----:B------:R-:W-:Y:S01]  /*14d0*/  LOP3.LUT R2, R2, 0x7f800000, RZ, 0xfc, !PT ;  /* 0x7f80000002027812 */ /* 0x000fe200078efcff */
[----:B------:R-:W-:Y:S06]  /*14e0*/  BRA `(.L_x_33) ;  /* 0x0000000000047947 */ /* 0x000fec0003800000 */
.L_x_31:
[----:B------:R-:W-:-:S07]  /*14f0*/  LEA R2, R19, R2, 0x17 ;  /* 0x0000000213027211 */ /* 0x000fce00078eb8ff */
.L_x_33:
[----:B------:R-:W-:Y:S05]  /*1500*/  BSYNC.RECONVERGENT B2 ;  /* 0x0000000000027941 */ /* 0x000fea0003800200 */
.L_x_30:
[----:B------:R-:W-:Y:S05]  /*1510*/  BRA `(.L_x_34) ;  /* 0x0000000000207947 */ /* 0x000fea0003800000 */
.L_x_29:
[----:B------:R-:W-:-:S04]  /*1520*/  LOP3.LUT R2, R3, 0x80000000, R2, 0x48, !PT ;  /* 0x8000000003027812 */ /* 0x000fc800078e4802 */
[----:B------:R-:W-:Y:S01]  /*1530*/  LOP3.LUT R2, R2, 0x7f800000, RZ, 0xfc, !PT ;  /* 0x7f80000002027812 */ /* 0x000fe200078efcff */
[----:B------:R-:W-:Y:S06]  /*1540*/  BRA `(.L_x_34) ;  /* 0x0000000000147947 */ /* 0x000fec0003800000 */
.L_x_28:
[----:B------:R-:W-:Y:S01]  /*1550*/  LOP3.LUT R2, R3, 0x80000000, R2, 0x48, !PT ;  /* 0x8000000003027812 */ /* 0x000fe200078e4802 */
[----:B------:R-:W-:Y:S06]  /*1560*/  BRA `(.L_x_34) ;  /* 0x00000000000c7947 */ /* 0x000fec0003800000 */
.L_x_27:
[----:B------:R-:W0:Y:S01]  /*1570*/  MUFU.RSQ R2, -QNAN ;  /* 0xffc0000000027908 */ /* 0x000e220000001400 */
[----:B------:R-:W-:Y:S05]  /*1580*/  BRA `(.L_x_34) ;  /* 0x0000000000047947 */ /* 0x000fea0003800000 */
.L_x_26:
[----:B------:R-:W-:-:S07]  /*1590*/  FADD.FTZ R2, R2, R3 ;  /* 0x0000000302027221 */ /* 0x000fce0000010000 */
.L_x_34:
[----:B------:R-:W-:Y:S05]  /*15a0*/  BSYNC.RECONVERGENT B1 ;  /* 0x0000000000017941 */ /* 0x000fea0003800200 */
.L_x_24:
[----:B------:R-:W-:Y:S02]  /*15b0*/  HFMA2 R3, -RZ, RZ, 0, 0 ;  /* 0x00000000ff037431 */ /* 0x000fe400000001ff */
[----:B0-----:R-:W-:Y:S01]  /*15c0*/  IMAD.MOV.U32 R15, RZ, RZ, R2 ;  /* 0x000000ffff0f7224 */ /* 0x001fe200078e0002 */
[----:B------:R-:W-:-:S04]  /*15d0*/  MOV R2, R9 ;  /* 0x0000000900027202 */ /* 0x000fc80000000f00 */
[----:B------:R-:W-:Y:S05]  /*15e0*/  RET.REL.NODEC R2 `(_Z22transformBboxSQDKernelPfS_S_ffS_S_iii) ;  /* 0xffffffe802847950 */ /* 0x000fea0003c3ffff */
.L_x_35:
        /* <DEDUP_REMOVED lines=9> */
.L_x_46:


//--------------------- .text._Z21multiplyElementKernelPfS_S_ii --------------------------
	.section	.text._Z21multiplyElementKernelPfS_S_ii,"ax",@progbits
	.align	128
        .global         _Z21multiplyElementKernelPfS_S_ii
        .type           _Z21multiplyElementKernelPfS_S_ii,@function
        .size           _Z21multiplyElementKernelPfS_S_ii,(.L_x_49 - _Z21multiplyElementKernelPfS_S_ii)
        .other          _Z21multiplyElementKernelPfS_S_ii,@"STO_CUDA_ENTRY STV_DEFAULT"
_Z21multiplyElementKernelPfS_S_ii:
.text._Z21multiplyElementKernelPfS_S_ii:
[----:B------:R-:W-:Y:S01]  /*0000*/  LDC R1, c[0x0][0x37c] ;  /* 0x0000df00ff017b82 */ /* 0x000fe20000000800 */
[----:B------:R-:W0:Y:S07]  /*0010*/  S2R R9, SR_TID.X ;  /* 0x0000000000097919 */ /* 0x000e2e0000002100 */
[----:B------:R-:W0:Y:S08]  /*0020*/  S2UR UR4, SR_CTAID.X ;  /* 0x00000000000479c3 */ /* 0x000e300000002500 */
[----:B------:R-:W0:Y:S02]  /*0030*/  LDC.64 R2, c[0x0][0x398] ;  /* 0x0000e600ff027b82 */ /* 0x000e240000000a00 */
[----:B0-----:R-:W-:-:S05]  /*0040*/  IMAD R9, R2, UR4, R9 ;  /* 0x0000000402097c24 */ /* 0x001fca000f8e0209 */
[----:B------:R-:W-:-:S13]  /*0050*/  ISETP.GE.AND P0, PT, R9, R3, PT ;  /* 0x000000030900720c */ /* 0x000fda0003f06270 */
[----:B------:R-:W-:Y:S05]  /*0060*/  @P0 EXIT ;  /* 0x000000000000094d */ /* 0x000fea0003800000 */
[----:B------:R-:W0:Y:S01]  /*0070*/  LDC.64 R2, c[0x0][0x380] ;  /* 0x0000e000ff027b82 */ /* 0x000e220000000a00 */
[----:B------:R-:W1:Y:S07]  /*0080*/  LDCU.64 UR4, c[0x0][0x358] ;  /* 0x00006b00ff0477ac */ /* 0x000e6e0008000a00 */
[----:B------:R-:W2:Y:S08]  /*0090*/  LDC.64 R4, c[0x0][0x388] ;  /* 0x0000e200ff047b82 */ /* 0x000eb00000000a00 */
[----:B------:R-:W3:Y:S01]  /*00a0*/  LDC.64 R6, c[0x0][0x390] ;  /* 0x0000e400ff067b82 */ /* 0x000ee20000000a00 */
[----:B0-----:R-:W-:-:S06]  /*00b0*/  IMAD.WIDE R2, R9, 0x4, R2 ;  /* 0x0000000409027825 */ /* 0x001fcc00078e0202 */
[----:B-1----:R-:W4:Y:S01]  /*00c0*/  LDG.E R2, desc[UR4][R2.64] ;  /* 0x0000000402027981 */ /* 0x002f22000c1e1900 */
[----:B--2---:R-:W-:-:S06]  /*00d0*/  IMAD.WIDE R4, R9, 0x4, R4 ;  /* 0x0000000409047825 */ /* 0x004fcc00078e0204 */
[----:B------:R-:W4:Y:S01]  /*00e0*/  LDG.E R5, desc[UR4][R4.64] ;  /* 0x0000000404057981 */ /* 0x000f22000c1e1900 */
[----:B---3--:R-:W-:-:S04]  /*00f0*/  IMAD.WIDE R6, R9, 0x4, R6 ;  /* 0x0000000409067825 */ /* 0x008fc800078e0206 */
[----:B----4-:R-:W-:-:S05]  /*0100*/  FMUL R9, R2, R5 ;  /* 0x0000000502097220 */ /* 0x010fca0000400000 */
[----:B------:R-:W-:Y:S01]  /*0110*/  STG.E desc[UR4][R6.64], R9 ;  /* 0x0000000906007986 */ /* 0x000fe2000c101904 */
[----:B------:R-:W-:Y:S05]  /*0120*/  EXIT ;  /* 0x000000000000794d */ /* 0x000fea0003800000 */
.L_x_36:
        /* <DEDUP_REMOVED lines=13> */
.L_x_49:


//--------------------- .text._Z18reduceArgMaxKernelPfS_S_iiiii --------------------------
	.section	.text._Z18reduceArgMaxKernelPfS_S_iiiii,"ax",@progbits
	.align	128
        .global         _Z18reduceArgMaxKernelPfS_S_iiiii
        .type           _Z18reduceArgMaxKernelPfS_S_iiiii,@function
        .size           _Z18reduceArgMaxKernelPfS_S_iiiii,(.L_x_50 - _Z18reduceArgMaxKernelPfS_S_iiiii)
        .other          _Z18reduceArgMaxKernelPfS_S_iiiii,@"STO_CUDA_ENTRY STV_DEFAULT"
_Z18reduceArgMaxKernelPfS_S_iiiii:
.text._Z18reduceArgMaxKernelPfS_S_iiiii:
        /* <DEDUP_REMOVED lines=9> */
[----:B------:R-:W1:Y:S01]  /*0090*/  LDCU UR4, c[0x0][0x3a0] ;  /* 0x00007400ff0477ac */ /* 0x000e620008000800 */
[----:B------:R-:W2:Y:S06]  /*00a0*/  LDCU.64 UR8, c[0x0][0x358] ;  /* 0x00006b00ff0877ac */ /* 0x000eac0008000a00 */
[----:B------:R-:W3:Y:S01]  /*00b0*/  LDC.64 R14, c[0x0][0x380] ;  /* 0x0000e000ff0e7b82 */ /* 0x000ee20000000a00 */
[----:B------:R-:W4:Y:S01]  /*00c0*/  LDCU UR5, c[0x0][0x398] ;  /* 0x00007300ff0577ac */ /* 0x000f220008000800 */
[----:B0-----:R-:W-:-:S04]  /*00d0*/  IABS R7, R3 ;  /* 0x0000000300077213 */ /* 0x001fc80000000000 */
[----:B------:R-:W0:Y:S08]  /*00e0*/  I2F.RP R2, R7 ;  /* 0x0000000700027306 */ /* 0x000e300000209400 */
[----:B0-----:R-:W0:Y:S02]  /*00f0*/  MUFU.RCP R2, R2 ;  /* 0x0000000200027308 */ /* 0x001e240000001000 */
[----:B0-----:R-:W-:-:S06]  /*0100*/  VIADD R4, R2, 0xffffffe ;  /* 0x0ffffffe02047836 */ /* 0x001fcc0000000000 */
[----:B------:R0:W1:Y:S02]  /*0110*/  F2I.FTZ.U32.TRUNC.NTZ R5, R4 ;  /* 0x0000000400057305 */ /* 0x000064000021f000 */
[----:B0-----:R-:W-:Y:S02]  /*0120*/  IMAD.MOV.U32 R4, RZ, RZ, RZ ;  /* 0x000000ffff047224 */ /* 0x001fe400078e00ff */
[----:B-1----:R-:W-:-:S04]  /*0130*/  IMAD.MOV R6, RZ, RZ, -R5 ;  /* 0x000000ffff067224 */ /* 0x002fc800078e0a05 */
[----:B------:R-:W-:Y:S01]  /*0140*/  IMAD R9, R6, R7, RZ ;  /* 0x0000000706097224 */ /* 0x000fe200078e02ff */
[----:B------:R-:W-:-:S03]  /*0150*/  IABS R6, R0 ;  /* 0x0000000000067213 */ /* 0x000fc60000000000 */
[----:B------:R-:W-:-:S06]  /*0160*/  IMAD.HI.U32 R5, R5, R9, R4 ;  /* 0x0000000905057227 */ /* 0x000fcc00078e0004 */
[----:B------:R-:W-:-:S04]  /*0170*/  IMAD.HI.U32 R5, R5, R6, RZ ;  /* 0x0000000605057227 */ /* 0x000fc800078e00ff */
[----:B------:R-:W-:-:S04]  /*0180*/  IMAD.MOV R2, RZ, RZ, -R5 ;  /* 0x000000ffff027224 */ /* 0x000fc800078e0a05 */
[----:B------:R-:W-:-:S05]  /*0190*/  IMAD R2, R7, R2, R6 ;  /* 0x0000000207027224 */ /* 0x000fca00078e0206 */
[----:B------:R-:W-:-:S13]  /*01a0*/  ISETP.GT.U32.AND P1, PT, R7, R2, PT ;  /* 0x000000020700720c */ /* 0x000fda0003f24070 */
[----:B------:R-:W-:Y:S01]  /*01b0*/  @!P1 IMAD.IADD R2, R2, 0x1, -R7 ;  /* 0x0000000102029824 */ /* 0x000fe200078e0a07 */
[----:B------:R-:W-:Y:S02]  /*01c0*/  @!P1 IADD3 R5, PT, PT, R5, 0x1, RZ ;  /* 0x0000000105059810 */ /* 0x000fe40007ffe0ff */
[----:B------:R-:W-:Y:S02]  /*01d0*/  ISETP.NE.AND P1, PT, R3, RZ, PT ;  /* 0x000000ff0300720c */ /* 0x000fe40003f25270 */
[----:B------:R-:W-:Y:S02]  /*01e0*/  ISETP.GE.U32.AND P0, PT, R2, R7, PT ;  /* 0x000000070200720c */ /* 0x000fe40003f06070 */
[----:B------:R-:W-:-:S04]  /*01f0*/  LOP3.LUT R2, R0, R3, RZ, 0x3c, !PT ;  /* 0x0000000300027212 */ /* 0x000fc800078e3cff */
[----:B------:R-:W-:-:S07]  /*0200*/  ISETP.GE.AND P2, PT, R2, RZ, PT ;  /* 0x000000ff0200720c */ /* 0x000fce0003f46270 */
[----:B------:R-:W-:-:S04]  /*0210*/  @P0 VIADD R5, R5, 0x1 ;  /* 0x0000000105050836 */ /* 0x000fc80000000000 */
[----:B------:R-:W-:Y:S01]  /*0220*/  IMAD.MOV.U32 R2, RZ, RZ, R5 ;  /* 0x000000ffff027224 */ /* 0x000fe200078e0005 */
[----:B------:R-:W-:-:S03]  /*0230*/  IADD3 R5, PT, PT, -R3, UR4, RZ ;  /* 0x0000000403057c10 */ /* 0x000fc6000fffe1ff */
[----:B------:R-:W-:Y:S01]  /*0240*/  @!P2 IMAD.MOV R2, RZ, RZ, -R2 ;  /* 0x000000ffff02a224 */ /* 0x000fe200078e0a02 */
[----:B------:R-:W-:-:S05]  /*0250*/  @!P1 LOP3.LUT R2, RZ, R3, RZ, 0x33, !PT ;  /* 0x00000003ff029212 */ /* 0x000fca00078e33ff */
[----:B------:R-:W-:-:S04]  /*0260*/  IMAD R5, R5, R2, R0 ;  /* 0x0000000205057224 */ /* 0x000fc800078e0200 */
[----:B---3--:R-:W-:-:S05]  /*0270*/  IMAD.WIDE R14, R5, 0x4, R14 ;  /* 0x00000004050e7825 */ /* 0x008fca00078e020e */
[----:B--2---:R0:W5:Y:S01]  /*0280*/  LDG.E R6, desc[UR8][R14.64] ;  /* 0x000000080e067981 */ /* 0x004162000c1e1900 */
[----:B----4-:R-:W-:Y:S01]  /*0290*/  UISETP.GE.AND UP0, UPT, UR5, 0x2, UPT ;  /* 0x000000020500788c */ /* 0x010fe2000bf06270 */
[----:B------:R-:W-:-:S08]  /*02a0*/  IMAD.MOV.U32 R7, RZ, RZ, RZ ;  /* 0x000000ffff077224 */ /* 0x000fd000078e00ff */
[----:B0-----:R-:W-:Y:S05]  /*02b0*/  BRA.U !UP0, `(.L_x_37) ;  /* 0x0000000908e47547 */ /* 0x001fea000b800000 */
[----:B------:R-:W-:Y:S01]  /*02c0*/  UIADD3 UR4, UPT, UPT, UR5, -0x1, URZ ;  /* 0xffffffff05047890 */ /* 0x000fe2000fffe0ff */
[----:B------:R-:W-:Y:S01]  /*02d0*/  HFMA2 R5, -RZ, RZ, 0, 5.9604644775390625e-08 ;  /* 0x00000001ff057431 */ /* 0x000fe200000001ff */
[----:B------:R-:W-:Y:S01]  /*02e0*/  UIADD3 UR5, UPT, UPT, UR5, -0x2, URZ ;  /* 0xfffffffe05057890 */ /* 0x000fe2000fffe0ff */
[----:B------:R-:W-:Y:S01]  /*02f0*/  IMAD.MOV.U32 R2, RZ, RZ, RZ ;  /* 0x000000ffff027224 */ /* 0x000fe200078e00ff */
[----:B------:R-:W-:Y:S02]  /*0300*/  ULOP3.LUT UR6, UR4, 0xf, URZ, 0xc0, !UPT ;  /* 0x0000000f04067892 */ /* 0x000fe4000f8ec0ff */
[----:B------:R-:W-:-:S09]  /*0310*/  UISETP.GE.U32.AND UP0, UPT, UR5, 0xf, UPT ;  /* 0x0000000f0500788c */ /* 0x000fd2000bf06070 */
[----:B------:R-:W-:Y:S05]  /*0320*/  BRA.U !UP0, `(.L_x_38) ;  /* 0x0000000508647547 */ /* 0x000fea000b800000 */
[----:B------:R-:W0:Y:S01]  /*0330*/  LDC R4, c[0x0][0x39c] ;  /* 0x0000e700ff047b82 */ /* 0x000e220000000800 */
[----:B------:R-:W-:Y:S01]  /*0340*/  IMAD.MOV.U32 R5, RZ, RZ, RZ ;  /* 0x000000ffff057224 */ /* 0x000fe200078e00ff */
[----:B------:R-:W-:Y:S01]  /*0350*/  ULOP3.LUT UR5, UR4, 0xfffffff0, URZ, 0xc0, !UPT ;  /* 0xfffffff004057892 */ /* 0x000fe2000f8ec0ff */
[----:B------:R-:W-:-:S11]  /*0360*/  IMAD.MOV.U32 R2, RZ, RZ, RZ ;  /* 0x000000ffff027224 */ /* 0x000fd600078e00ff */
.L_x_39:
[----:B0-----:R-:W-:-:S05]  /*0370*/  IMAD.WIDE R10, R4, 0x4, R14 ;  /* 0x00000004040a7825 */ /* 0x001fca00078e020e */
[----:B------:R-:W2:Y:S01]  /*0380*/  LDG.E R7, desc[UR8][R10.64] ;  /* 0x000000080a077981 */ /* 0x000ea2000c1e1900 */
[----:B------:R-:W-:-:S05]  /*0390*/  IMAD.WIDE R12, R3, 0x4, R10 ;  /* 0x00000004030c7825 */ /* 0x000fca00078e020a */
[----:B------:R-:W3:Y:S01]  /*03a0*/  LDG.E R8, desc[UR8][R12.64] ;  /* 0x000000080c087981 */ /* 0x000ee2000c1e1900 */
[----:B------:R-:W-:-:S05]  /*03b0*/  IMAD.WIDE R18, R3, 0x4, R12 ;  /* 0x0000000403127825 */ /* 0x000fca00078e020c */
[----:B------:R-:W4:Y:S01]  /*03c0*/  LDG.E R9, desc[UR8][R18.64] ;  /* 0x0000000812097981 */ /* 0x000f22000c1e1900 */
[----:B------:R-:W-:-:S05]  /*03d0*/  IMAD.WIDE R22, R3, 0x4, R18 ;  /* 0x0000000403167825 */ /* 0x000fca00078e0212 */
[----:B------:R-:W4:Y:S01]  /*03e0*/  LDG.E R27, desc[UR8][R22.64] ;  /* 0x00000008161b7981 */ /* 0x000f22000c1e1900 */
[----:B------:R-:W-:-:S05]  /*03f0*/  IMAD.WIDE R28, R3, 0x4, R22 ;  /* 0x00000004031c7825 */ /* 0x000fca00078e0216 */
[----:B------:R-:W4:Y:S01]  /*0400*/  LDG.E R26, desc[UR8][R28.64] ;  /* 0x000000081c1a7981 */ /* 0x000f22000c1e1900 */
[----:B------:R-:W-:-:S05]  /*0410*/  IMAD.WIDE R16, R3, 0x4, R28 ;  /* 0x0000000403107825 */ /* 0x000fca00078e021c */
[----:B------:R0:W4:Y:S02]  /*0420*/  LDG.E R25, desc[UR8][R16.64] ;  /* 0x0000000810197981 */ /* 0x000124000c1e1900 */
[----:B0-----:R-:W-:-:S05]  /*0430*/  IMAD.WIDE R16, R3, 0x4, R16 ;  /* 0x0000000403107825 */ /* 0x001fca00078e0210 */
[----:B------:R-:W4:Y:S01]  /*0440*/  LDG.E R24, desc[UR8][R16.64] ;  /* 0x0000000810187981 */ /* 0x000f22000c1e1900 */
[----:B------:R-:W-:-:S05]  /*0450*/  IMAD.WIDE R20, R3, 0x4, R16 ;  /* 0x0000000403147825 */ /* 0x000fca00078e0210 */
[----:B------:R0:W4:Y:S02]  /*0460*/  LDG.E R13, desc[UR8][R20.64] ;  /* 0x00000008140d7981 */ /* 0x000124000c1e1900 */
[----:B0-----:R-:W-:-:S05]  /*0470*/  IMAD.WIDE R20, R3, 0x4, R20 ;  /* 0x0000000403147825 */ /* 0x001fca00078e0214 */
        /* <DEDUP_REMOVED lines=9> */
[----:B------:R-:W-:-:S04]  /*0510*/  IMAD.WIDE R18, R3, 0x4, R16 ;  /* 0x0000000403127825 */ /* 0x000fc800078e0210 */
[C---:B------:R-:W-:Y:S01]  /*0520*/  IMAD.WIDE R20, R3.reuse, 0x4, R18 ;  /* 0x0000000403147825 */ /* 0x040fe200078e0212 */
[----:B------:R-:W4:Y:S04]  /*0530*/  LDG.E R16, desc[UR8][R18.64] ;  /* 0x0000000812107981 */ /* 0x000f28000c1e1900 */
[----:B------:R-:W4:Y:S01]  /*0540*/  LDG.E R17, desc[UR8][R20.64] ;  /* 0x0000000814117981 */ /* 0x000f22000c1e1900 */
[----:B------:R-:W-:-:S06]  /*0550*/  IMAD.WIDE R22, R3, 0x4, R20 ;  /* 0x0000000403167825 */ /* 0x000fcc00078e0214 */
[----:B------:R-:W4:Y:S01]  /*0560*/  LDG.E R22, desc[UR8][R22.64] ;  /* 0x0000000816167981 */ /* 0x000f22000c1e1900 */
[----:B------:R-:W-:Y:S01]  /*0570*/  IMAD R4, R3, 0x10, R4 ;  /* 0x0000001003047824 */ /* 0x000fe200078e0204 */
[----:B--2--5:R-:W-:-:S04]  /*0580*/  FSETP.GT.AND P2, PT, R7, R6, PT ;  /* 0x000000060700720b */ /* 0x024fc80003f44000 */
[----:B------:R-:W-:-:S04]  /*0590*/  FSEL R7, R7, R6, P2 ;  /* 0x0000000607077208 */ /* 0x000fc80001000000 */
[----:B---3--:R-:W-:-:S04]  /*05a0*/  FSETP.GT.AND P3, PT, R8, R7, PT ;  /* 0x000000070800720b */ /* 0x008fc80003f64000 */
[----:B------:R-:W-:Y:S01]  /*05b0*/  FSEL R8, R8, R7, P3 ;  /* 0x0000000708087208 */ /* 0x000fe20001800000 */
[----:B------:R-:W-:-:S03]  /*05c0*/  @P2 VIADD R2, R5, 0x1 ;  /* 0x0000000105022836 */ /* 0x000fc60000000000 */
[----:B----4-:R-:W-:-:S04]  /*05d0*/  FSETP.GT.AND P1, PT, R9, R8, PT ;  /* 0x000000080900720b */ /* 0x010fc80003f24000 */
[----:B------:R-:W-:Y:S01]  /*05e0*/  FSEL R8, R9, R8, P1 ;  /* 0x0000000809087208 */ /* 0x000fe20000800000 */
[----:B------:R-:W-:-:S03]  /*05f0*/  @P3 VIADD R2, R5, 0x2 ;  /* 0x0000000205023836 */ /* 0x000fc60000000000 */
[----:B------:R-:W-:-:S04]  /*0600*/  FSETP.GT.AND P6, PT, R27, R8, PT ;  /* 0x000000081b00720b */ /* 0x000fc80003fc4000 */
[----:B------:R-:W-:Y:S01]  /*0610*/  FSEL R27, R27, R8, P6 ;  /* 0x000000081b1b7208 */ /* 0x000fe20003000000 */
[----:B------:R-:W-:-:S03]  /*0620*/  @P1 VIADD R2, R5, 0x3 ;  /* 0x0000000305021836 */ /* 0x000fc60000000000 */
[----:B------:R-:W-:-:S04]  /*0630*/  FSETP.GT.AND P5, PT, R26, R27, PT ;  /* 0x0000001b1a00720b */ /* 0x000fc80003fa4000 */
[----:B------:R-:W-:Y:S02]  /*0640*/  FSEL R26, R26, R27, P5 ;  /* 0x0000001b1a1a7208 */ /* 0x000fe40002800000 */
[----:B------:R-:W-:Y:S02]  /*0650*/  @P6 IADD3 R2, PT, PT, R5, 0x4, RZ ;  /* 0x0000000405026810 */ /* 0x000fe40007ffe0ff */
[----:B------:R-:W-:-:S04]  /*0660*/  FSETP.GT.AND P0, PT, R25, R26, PT ;  /* 0x0000001a1900720b */ /* 0x000fc80003f04000 */
[----:B------:R-:W-:Y:S01]  /*0670*/  FSEL R25, R25, R26, P0 ;  /* 0x0000001a19197208 */ /* 0x000fe20000000000 */
[----:B------:R-:W-:-:S03]  /*0680*/  @P5 VIADD R2, R5, 0x5 ;  /* 0x0000000505025836 */ /* 0x000fc60000000000 */
[----:B------:R-:W-:-:S04]  /*0690*/  FSETP.GT.AND P4, PT, R24, R25, PT ;  /* 0x000000191800720b */ /* 0x000fc80003f84000 */
[----:B------:R-:W-:Y:S01]  /*06a0*/  FSEL R24, R24, R25, P4 ;  /* 0x0000001918187208 */ /* 0x000fe20002000000 */
[----:B------:R-:W-:-:S03]  /*06b0*/  @P0 VIADD R2, R5, 0x6 ;  /* 0x0000000605020836 */ /* 0x000fc60000000000 */
[----:B------:R-:W-:-:S04]  /*06c0*/  FSETP.GT.AND P2, PT, R13, R24, PT ;  /* 0x000000180d00720b */ /* 0x000fc80003f44000 */
[----:B------:R-:W-:Y:S01]  /*06d0*/  FSEL R13, R13, R24, P2 ;  /* 0x000000180d0d7208 */ /* 0x000fe20001000000 */
[----:B------:R-:W-:-:S03]  /*06e0*/  @P4 VIADD R2, R5, 0x7 ;  /* 0x0000000705024836 */ /* 0x000fc60000000000 */
[----:B------:R-:W-:-:S05]  /*06f0*/  FSETP.GT.AND P3, PT, R12, R13, PT ;  /* 0x0000000d0c00720b */ /* 0x000fca0003f64000 */
[----:B------:R-:W-:Y:S01]  /*0700*/  @P2 VIADD R2, R5, 0x8 ;  /* 0x0000000805022836 */ /* 0x000fe20000000000 */
[----:B------:R-:W-:-:S04]  /*0710*/  FSEL R12, R12, R13, P3 ;  /* 0x0000000d0c0c7208 */ /* 0x000fc80001800000 */
        /* <DEDUP_REMOVED lines=20> */
[C---:B------:R-:W-:Y:S02]  /*0860*/  @P1 VIADD R2, R5.reuse, 0xf ;  /* 0x0000000f05021836 */ /* 0x040fe40000000000 */
[----:B------:R-:W-:-:S05]  /*0870*/  VIADD R5, R5, 0x10 ;  /* 0x0000001005057836 */ /* 0x000fca0000000000 */
[C---:B------:R-:W-:Y:S02]  /*0880*/  ISETP.NE.AND P1, PT, R5.reuse, UR5, PT ;  /* 0x0000000505007c0c */ /* 0x040fe4000bf25270 */
[----:B------:R-:W-:-:S11]  /*0890*/  SEL R2, R5, R2, P0 ;  /* 0x0000000205027207 */ /* 0x000fd60000000000 */
[----:B------:R-:W-:Y:S05]  /*08a0*/  @P1 BRA `(.L_x_39) ;  /* 0xfffffff800b01947 */ /* 0x000fea000383ffff */
[----:B------:R-:W-:-:S07]  /*08b0*/  VIADD R5, R5, 0x1 ;  /* 0x0000000105057836 */ /* 0x000fce0000000000 */
.L_x_38:
[----:B------:R-:W-:-:S09]  /*08c0*/  UISETP.NE.AND UP0, UPT, UR6, URZ, UPT ;  /* 0x000000ff0600728c */ /* 0x000fd2000bf05270 */
[----:B------:R-:W-:Y:S05]  /*08d0*/  BRA.U !UP0, `(.L_x_40) ;  /* 0x0000000508587547 */ /* 0x000fea000b800000 */
[----:B------:R-:W-:Y:S02]  /*08e0*/  UISETP.GE.U32.AND UP0, UPT, UR6, 0x8, UPT ;  /* 0x000000080600788c */ /* 0x000fe4000bf06070 */
[----:B------:R-:W-:-:S04]  /*08f0*/  ULOP3.LUT UR5, UR4, 0x7, URZ, 0xc0, !UPT ;  /* 0x0000000704057892 */ /* 0x000fc8000f8ec0ff */
[----:B------:R-:W-:-:S03]  /*0900*/  UISETP.NE.AND UP1, UPT, UR5, URZ, UPT ;  /* 0x000000ff0500728c */ /* 0x000fc6000bf25270 */
[----:B------:R-:W-:Y:S08]  /*0910*/  BRA.U !UP0, `(.L_x_41) ;  /* 0x0000000108a87547 */ /* 0x000ff0000b800000 */
[----:B------:R-:W-:-:S04]  /*0920*/  IMAD R9, R5, R3, RZ ;  /* 0x0000000305097224 */ /* 0x000fc800078e02ff */
[----:B------:R-:W-:-:S05]  /*0930*/  IMAD.WIDE R8, R9, 0x4, R14 ;  /* 0x0000000409087825 */ /* 0x000fca00078e020e */
[----:B------:R0:W2:Y:S01]  /*0940*/  LDG.E R7, desc[UR8][R8.64] ;  /* 0x0000000808077981 */ /* 0x0000a2000c1e1900 */
[----:B------:R-:W-:-:S05]  /*0950*/  IMAD.WIDE R10, R3, 0x4, R8 ;  /* 0x00000004030a7825 */ /* 0x000fca00078e0208 */
[----:B------:R1:W3:Y:S01]  /*0960*/  LDG.E R4, desc[UR8][R10.64] ;  /* 0x000000080a047981 */ /* 0x0002e2000c1e1900 */
[----:B------:R-:W-:-:S05]  /*0970*/  IMAD.WIDE R12, R3, 0x4, R10 ;  /* 0x00000004030c7825 */ /* 0x000fca00078e020a */
[----:B------:R-:W4:Y:S01]  /*0980*/  LDG.E R23, desc[UR8][R12.64] ;  /* 0x000000080c177981 */ /* 0x000f22000c1e1900 */
[----:B------:R-:W-:-:S05]  /*0990*/  IMAD.WIDE R16, R3, 0x4, R12 ;  /* 0x0000000403107825 */ /* 0x000fca00078e020c */
[----:B------:R-:W4:Y:S01]  /*09a0*/  LDG.E R25, desc[UR8][R16.64] ;  /* 0x0000000810197981 */ /* 0x000f22000c1e1900 */
[----:B------:R-:W-:-:S05]  /*09b0*/  IMAD.WIDE R18, R3, 0x4, R16 ;  /* 0x0000000403127825 */ /* 0x000fca00078e0210 */
[----:B------:R-:W4:Y:S01]  /*09c0*/  LDG.E R27, desc[UR8][R18.64] ;  /* 0x00000008121b7981 */ /* 0x000f22000c1e1900 */
[----:B------:R-:W-:-:S05]  /*09d0*/  IMAD.WIDE R20, R3, 0x4, R18 ;  /* 0x0000000403147825 */ /* 0x000fca00078e0212 */
[----:B------:R-:W4:Y:S01]  /*09e0*/  LDG.E R29, desc[UR8][R20.64] ;  /* 0x00000008141d7981 */ /* 0x000f22000c1e1900 */
[----:B0-----:R-:W-:-:S05]  /*09f0*/  IMAD.WIDE R8, R3, 0x4, R20 ;  /* 0x0000000403087825 */ /* 0x001fca00078e0214 */
[----:B------:R-:W4:Y:S01]  /*0a00*/  LDG.E R22, desc[UR8][R8.64] ;  /* 0x0000000808167981 */ /* 0x000f22000c1e1900 */
[----:B-1----:R-:W-:-:S06]  /*0a10*/  IMAD.WIDE R10, R3, 0x4, R8 ;  /* 0x00000004030a7825 */ /* 0x002fcc00078e0208 */
[----:B------:R-:W4:Y:S01]  /*0a20*/  LDG.E R11, desc[UR8][R10.64] ;  /* 0x000000080a0b7981 */ /* 0x000f22000c1e1900 */
[----:B--2--5:R-:W-:-:S04]  /*0a30*/  FSETP.GT.AND P2, PT, R7, R6, PT ;  /* 0x000000060700720b */ /* 0x024fc80003f44000 */
[----:B------:R-:W-:Y:S02]  /*0a40*/  FSEL R7, R7, R6, P2 ;  /* 0x0000000607077208 */ /* 0x000fe40001000000 */
[----:B------:R-:W-:Y:S02]  /*0a50*/  SEL R2, R5, R2, P2 ;  /* 0x0000000205027207 */ /* 0x000fe40001000000 */
[----:B---3--:R-:W-:-:S04]  /*0a60*/  FSETP.GT.AND P3, PT, R4, R7, PT ;  /* 0x000000070400720b */ /* 0x008fc80003f64000 */
[----:B------:R-:W-:-:S04]  /*0a70*/  FSEL R4, R4, R7, P3 ;  /* 0x0000000704047208 */ /* 0x000fc80001800000 */
[----:B----4-:R-:W-:-:S04]  /*0a80*/  FSETP.GT.AND P4, PT, R23, R4, PT ;  /* 0x000000041700720b */ /* 0x010fc80003f84000 */
        /* <DEDUP_REMOVED lines=15> */
[----:B------:R-:W-:Y:S02]  /*0b80*/  FSEL R6, R11, R4, P3 ;  /* 0x000000040b067208 */ /* 0x000fe40001800000 */
[----:B------:R-:W-:-:S07]  /*0b90*/  @P2 IADD3 R2, PT, PT, R5, 0x6, RZ ;  /* 0x0000000605022810 */ /* 0x000fce0007ffe0ff */
[C---:B------:R-:W-:Y:S02]  /*0ba0*/  @P3 VIADD R2, R5.reuse, 0x7 ;  /* 0x0000000705023836 */ /* 0x040fe40000000000 */
[----:B------:R-:W-:-:S07]  /*0bb0*/  VIADD R5, R5, 0x8 ;  /* 0x0000000805057836 */ /* 0x000fce0000000000 */
.L_x_41:
[----:B------:R-:W-:Y:S05]  /*0bc0*/  BRA.U !UP1, `(.L_x_40) ;  /* 0x00000001099c7547 */ /* 0x000fea000b800000 */
[----:B------:R-:W-:Y:S02]  /*0bd0*/  UISETP.GE.U32.AND UP0, UPT, UR5, 0x4, UPT ;  /* 0x000000040500788c */ /* 0x000fe4000bf06070 */
[----:B------:R-:W-:-:S04]  /*0be0*/  ULOP3.LUT UR4, UR4, 0x3, URZ, 0xc0, !UPT ;  /* 0x0000000304047892 */ /* 0x000fc8000f8ec0ff */
[----:B------:R-:W-:-:S03]  /*0bf0*/  UISETP.NE.AND UP1, UPT, UR4, URZ, UPT ;  /* 0x000000ff0400728c */ /* 0x000fc6000bf25270 */
[----:B------:R-:W-:Y:S08]  /*0c00*/  BRA.U !UP0, `(.L_x_42) ;  /* 0x0000000108587547 */ /* 0x000ff0000b800000 */
[----:B------:R-:W-:-:S04]  /*0c10*/  IMAD R9, R5, R3, RZ ;  /* 0x0000000305097224 */ /* 0x000fc800078e02ff */
[----:B------:R-:W-:-:S05]  /*0c20*/  IMAD.WIDE R8, R9, 0x4, R14 ;  /* 0x0000000409087825 */ /* 0x000fca00078e020e */
[----:B------:R-:W2:Y:S01]  /*0c30*/  LDG.E R7, desc[UR8][R8.64] ;  /* 0x0000000808077981 */ /* 0x000ea2000c1e1900 */
[----:B------:R-:W-:-:S05]  /*0c40*/  IMAD.WIDE R10, R3, 0x4, R8 ;  /* 0x00000004030a7825 */ /* 0x000fca00078e0208 */
[----:B------:R-:W3:Y:S01]  /*0c50*/  LDG.E R19, desc[UR8][R10.64] ;  /* 0x000000080a137981 */ /* 0x000ee2000c1e1900 */
[----:B------:R-:W-:-:S05]  /*0c60*/  IMAD.WIDE R12, R3, 0x4, R10 ;  /* 0x00000004030c7825 */ /* 0x000fca00078e020a */
[----:B------:R-:W4:Y:S01]  /*0c70*/  LDG.E R21, desc[UR8][R12.64] ;  /* 0x000000080c157981 */ /* 0x000f22000c1e1900 */
[----:B------:R-:W-:-:S06]  /*0c80*/  IMAD.WIDE R16, R3, 0x4, R12 ;  /* 0x0000000403107825 */ /* 0x000fcc00078e020c */
[----:B------:R-:W4:Y:S01]  /*0c90*/  LDG.E R17, desc[UR8][R16.64] ;  /* 0x0000000810117981 */ /* 0x000f22000c1e1900 */
[----:B--2--5:R-:W-:-:S04]  /*0ca0*/  FSETP.GT.AND P0, PT, R7, R6, PT ;  /* 0x000000060700720b */ /* 0x024fc80003f04000 */
[----:B------:R-:W-:Y:S02]  /*0cb0*/  FSEL R6, R7, R6, P0 ;  /* 0x0000000607067208 */ /* 0x000fe40000000000 */
[----:B------:R-:W-:Y:S02]  /*0cc0*/  SEL R2, R5, R2, P0 ;  /* 0x0000000205027207 */ /* 0x000fe40000000000 */
[----:B---3--:R-:W-:-:S04]  /*0cd0*/  FSETP.GT.AND P1, PT, R19, R6, PT ;  /* 0x000000061300720b */ /* 0x008fc80003f24000 */
[----:B------:R-:W-:-:S04]  /*0ce0*/  FSEL R6, R19, R6, P1 ;  /* 0x0000000613067208 */ /* 0x000fc80000800000 */
[----:B----4-:R-:W-:-:S04]  /*0cf0*/  FSETP.GT.AND P2, PT, R21, R6, PT ;  /* 0x000000061500720b */ /* 0x010fc80003f44000 */
[----:B------:R-:W-:Y:S01]  /*0d00*/  FSEL R6, R21, R6, P2 ;  /* 0x0000000615067208 */ /* 0x000fe20001000000 */
[----:B------:R-:W-:-:S03]  /*0d10*/  @P1 VIADD R2, R5, 0x1 ;  /* 0x0000000105021836 */ /* 0x000fc60000000000 */
[----:B------:R-:W-:-:S04]  /*0d20*/  FSETP.GT.AND P3, PT, R17, R6, PT ;  /* 0x000000061100720b */ /* 0x000fc80003f64000 */
[----:B------:R-:W-:Y:S01]  /*0d30*/  FSEL R6, R17, R6, P3 ;  /* 0x0000000611067208 */ /* 0x000fe20001800000 */
[----:B------:R-:W-:-:S08]  /*0d40*/  @P2 VIADD R2, R5, 0x2 ;  /* 0x0000000205022836 */ /* 0x000fd00000000000 */
[C---:B------:R-:W-:Y:S01]  /*0d50*/  @P3 IADD3 R2, PT, PT, R5.reuse, 0x3, RZ ;  /* 0x0000000305023810 */ /* 0x040fe20007ffe0ff */
[----:B------:R-:W-:-:S07]  /*0d60*/  VIADD R5, R5, 0x4 ;  /* 0x0000000405057836 */ /* 0x000fce0000000000 */
.L_x_42:
[----:B------:R-:W-:Y:S05]  /*0d70*/  BRA.U !UP1, `(.L_x_40) ;  /* 0x0000000109307547 */ /* 0x000fea000b800000 */
[----:B------:R-:W-:Y:S01]  /*0d80*/  IMAD R4, R5, R3, RZ ;  /* 0x0000000305047224 */ /* 0x000fe200078e02ff */
[----:B------:R-:W-:-:S12]  /*0d90*/  UIADD3 UR4, UPT, UPT, -UR4, URZ, URZ ;  /* 0x000000ff04047290 */ /* 0x000fd8000fffe1ff */
.L_x_43:
[----:B------:R-:W-:-:S06]  /*0da0*/  IMAD.WIDE R8, R4, 0x4, R14 ;  /* 0x0000000404087825 */ /* 0x000fcc00078e020e */
[----:B------:R-:W2:Y:S01]  /*0db0*/  LDG.E R9, desc[UR8][R8.64] ;  /* 0x0000000808097981 */ /* 0x000ea2000c1e1900 */
[----:B------:R-:W-:Y:S01]  /*0dc0*/  UIADD3 UR4, UPT, UPT, UR4, 0x1, URZ ;  /* 0x0000000104047890 */ /* 0x000fe2000fffe0ff */
[----:B------:R-:W-:-:S03]  /*0dd0*/  IMAD.IADD R4, R4, 0x1, R3 ;  /* 0x0000000104047824 */ /* 0x000fc600078e0203 */
[----:B------:R-:W-:Y:S01]  /*0de0*/  UISETP.NE.AND UP0, UPT, UR4, URZ, UPT ;  /* 0x000000ff0400728c */ /* 0x000fe2000bf05270 */
[----:B--2--5:R-:W-:-:S04]  /*0df0*/  FSETP.GT.AND P0, PT, R9, R6, PT ;  /* 0x000000060900720b */ /* 0x024fc80003f04000 */
[C---:B------:R-:W-:Y:S01]  /*0e00*/  SEL R2, R5.reuse, R2, P0 ;  /* 0x0000000205027207 */ /* 0x040fe20000000000 */
[----:B------:R-:W-:Y:S01]  /*0e10*/  VIADD R5, R5, 0x1 ;  /* 0x0000000105057836 */ /* 0x000fe20000000000 */
[----:B------:R-:W-:Y:S02]  /*0e20*/  FSEL R6, R9, R6, P0 ;  /* 0x0000000609067208 */ /* 0x000fe40000000000 */
[----:B------:R-:W-:Y:S05]  /*0e30*/  BRA.U UP0, `(.L_x_43) ;  /* 0xfffffffd00d87547 */ /* 0x000fea000b83ffff */
.L_x_40:
[----:B------:R-:W-:-:S07]  /*0e40*/  I2FP.F32.U32 R7, R2 ;  /* 0x0000000200077245 */ /* 0x000fce0000201000 */
.L_x_37:
[----:B------:R-:W0:Y:S08]  /*0e50*/  LDC.64 R2, c[0x0][0x388] ;  /* 0x0000e200ff027b82 */ /* 0x000e300000000a00 */
[----:B------:R-:W1:Y:S01]  /*0e60*/  LDC.64 R4, c[0x0][0x390] ;  /* 0x0000e400ff047b82 */ /* 0x000e620000000a00 */
[----:B0-----:R-:W-:-:S05]  /*0e70*/  IMAD.WIDE R2, R0, 0x4, R2 ;  /* 0x0000000400027825 */ /* 0x001fca00078e0202 */
[----:B-----5:R-:W-:Y:S01]  /*0e80*/  STG.E desc[UR8][R2.64], R6 ;  /* 0x0000000602007986 */ /* 0x020fe2000c101908 */
[----:B-1----:R-:W-:-:S05]  /*0e90*/  IMAD.WIDE R4, R0, 0x4, R4 ;  /* 0x0000000400047825 */ /* 0x002fca00078e0204 */
[----:B------:R-:W-:Y:S01]  /*0ea0*/  STG.E desc[UR8][R4.64], R7 ;  /* 0x0000000704007986 */ /* 0x000fe2000c101908 */
[----:B------:R-:W-:Y:S05]  /*0eb0*/  EXIT ;  /* 0x000000000000794d */ /* 0x000fea0003800000 */
.L_x_44:
        /* <DEDUP_REMOVED lines=12> */
.L_x_50:


//--------------------- .text._Z17sliceTensorKernelPfS_iiiii --------------------------
	.section	.text._Z17sliceTensorKernelPfS_iiiii,"ax",@progbits
	.align	128
        .global         _Z17sliceTensorKernelPfS_iiiii
        .type           _Z17sliceTensorKernelPfS_iiiii,@function
        .size           _Z17sliceTensorKernelPfS_iiiii,(.L_x_51 - _Z17sliceTensorKernelPfS_iiiii)
        .other          _Z17sliceTensorKernelPfS_iiiii,@"STO_CUDA_ENTRY STV_DEFAULT"
_Z17sliceTensorKernelPfS_iiiii:
.text._Z17sliceTensorKernelPfS_iiiii:
[----:B------:R-:W-:Y:S08]  /*0000*/  LDC R1, c[0x0][0x37c] ;  /* 0x0000df00ff017b82 */ /* 0x000ff00000000800 */
[----:B------:R-:W0:Y:S01]  /*0010*/  LDC R6, c[0x0][0x398] ;  /* 0x0000e600ff067b82 */ /* 0x000e220000000800 */
[----:B------:R-:W1:Y:S01]  /*0020*/  S2R R7, SR_TID.X ;  /* 0x0000000000077919 */ /* 0x000e620000002100 */
[----:B------:R-:W2:Y:S06]  /*0030*/  LDCU UR6, c[0x0][0x39c] ;  /* 0x00007380ff0677ac */ /* 0x000eac0008000800 */
[----:B------:R-:W1:Y:S08]  /*0040*/  S2UR UR4, SR_CTAID.X ;  /* 0x00000000000479c3 */ /* 0x000e700000002500 */
[----:B------:R-:W1:Y:S01]  /*0050*/  LDC R4, c[0x0][0x3a0] ;  /* 0x0000e800ff047b82 */ /* 0x000e620000000800 */
[----:B0-----:R-:W-:-:S04]  /*0060*/  IABS R5, R6 ;  /* 0x0000000600057213 */ /* 0x001fc80000000000 */
[----:B------:R-:W0:Y:S01]  /*0070*/  I2F.RP R0, R5 ;  /* 0x0000000500007306 */ /* 0x000e220000209400 */
[----:B-1----:R-:W-:Y:S01]  /*0080*/  IMAD R7, R4, UR4, R7 ;  /* 0x0000000404077c24 */ /* 0x002fe2000f8e0207 */
[----:B------:R-:W1:Y:S06]  /*0090*/  LDCU.64 UR4, c[0x0][0x358] ;  /* 0x00006b00ff0477ac */ /* 0x000e6c0008000a00 */
[----:B0-----:R-:W0:Y:S02]  /*00a0*/  MUFU.RCP R0, R0 ;  /* 0x0000000000007308 */ /* 0x001e240000001000 */
[----:B0-----:R-:W-:-:S02]  /*00b0*/  IADD3 R2, PT, PT, R0, 0xffffffe, RZ ;  /* 0x0ffffffe00027810 */ /* 0x001fc40007ffe0ff */
[----:B------:R-:W-:-:S04]  /*00c0*/  IABS R0, R7 ;  /* 0x0000000700007213 */ /* 0x000fc80000000000 */
[----:B------:R0:W3:Y:S02]  /*00d0*/  F2I.FTZ.U32.TRUNC.NTZ R3, R2 ;  /* 0x0000000200037305 */ /* 0x0000e4000021f000 */
[----:B0-----:R-:W-:Y:S02]  /*00e0*/  HFMA2 R2, -RZ, RZ, 0, 0 ;  /* 0x00000000ff027431 */ /* 0x001fe400000001ff */
[----:B---3--:R-:W-:-:S04]  /*00f0*/  IMAD.MOV R8, RZ, RZ, -R3 ;  /* 0x000000ffff087224 */ /* 0x008fc800078e0a03 */
[----:B------:R-:W-:-:S04]  /*0100*/  IMAD R9, R8, R5, RZ ;  /* 0x0000000508097224 */ /* 0x000fc800078e02ff */
[----:B------:R-:W-:Y:S02]  /*0110*/  IMAD.HI.U32 R3, R3, R9, R2 ;  /* 0x0000000903037227 */ /* 0x000fe400078e0002 */
[----:B------:R-:W2:Y:S04]  /*0120*/  LDC.64 R8, c[0x0][0x390] ;  /* 0x0000e400ff087b82 */ /* 0x000ea80000000a00 */
[----:B------:R-:W-:-:S04]  /*0130*/  IMAD.HI.U32 R3, R3, R0, RZ ;  /* 0x0000000003037227 */ /* 0x000fc800078e00ff */
[----:B------:R-:W-:-:S04]  /*0140*/  IMAD.MOV R4, RZ, RZ, -R3 ;  /* 0x000000ffff047224 */ /* 0x000fc800078e0a03 */
[----:B------:R-:W-:-:S05]  /*0150*/  IMAD R0, R5, R4, R0 ;  /* 0x0000000405007224 */ /* 0x000fca00078e0200 */
[----:B------:R-:W-:-:S13]  /*0160*/  ISETP.GT.U32.AND P2, PT, R5, R0, PT ;  /* 0x000000000500720c */ /* 0x000fda0003f44070 */
[-C--:B------:R-:W-:Y:S01]  /*0170*/  @!P2 IADD3 R0, PT, PT, R0, -R5.reuse, RZ ;  /* 0x800000050000a210 */ /* 0x080fe20007ffe0ff */
[----:B------:R-:W-:Y:S01]  /*0180*/  @!P2 VIADD R3, R3, 0x1 ;  /* 0x000000010303a836 */ /* 0x000fe20000000000 */
[----:B------:R-:W-:Y:S02]  /*0190*/  ISETP.NE.AND P2, PT, R6, RZ, PT ;  /* 0x000000ff0600720c */ /* 0x000fe40003f45270 */
[----:B------:R-:W-:Y:S02]  /*01a0*/  ISETP.GE.U32.AND P0, PT, R0, R5, PT ;  /* 0x000000050000720c */ /* 0x000fe40003f06070 */
[----:B------:R-:W-:-:S04]  /*01b0*/  LOP3.LUT R0, R7, R6, RZ, 0x3c, !PT ;  /* 0x0000000607007212 */ /* 0x000fc800078e3cff */
[----:B------:R-:W-:-:S07]  /*01c0*/  ISETP.GE.AND P1, PT, R0, RZ, PT ;  /* 0x000000ff0000720c */ /* 0x000fce0003f26270 */
[----:B------:R-:W-:-:S05]  /*01d0*/  @P0 IADD3 R3, PT, PT, R3, 0x1, RZ ;  /* 0x0000000103030810 */ /* 0x000fca0007ffe0ff */
[----:B------:R-:W-:Y:S02]  /*01e0*/  IMAD.MOV.U32 R0, RZ, RZ, R3 ;  /* 0x000000ffff007224 */ /* 0x000fe400078e0003 */
[----:B------:R-:W0:Y:S03]  /*01f0*/  LDC.64 R2, c[0x0][0x380] ;  /* 0x0000e000ff027b82 */ /* 0x000e260000000a00 */
[----:B------:R-:W-:Y:S02]  /*0200*/  @!P1 IADD3 R0, PT, PT, -R0, RZ, RZ ;  /* 0x000000ff00009210 */ /* 0x000fe40007ffe1ff */
[----:B------:R-:W-:-:S04]  /*0210*/  @!P2 LOP3.LUT R0, RZ, R6, RZ, 0x33, !PT ;  /* 0x00000006ff00a212 */ /* 0x000fc800078e33ff */
[----:B------:R-:W-:-:S05]  /*0220*/  IADD3 R5, PT, PT, -R0, RZ, RZ ;  /* 0x000000ff00057210 */ /* 0x000fca0007ffe1ff */
[----:B------:R-:W-:-:S04]  /*0230*/  IMAD R5, R6, R5, R7 ;  /* 0x0000000506057224 */ /* 0x000fc800078e0207 */
[----:B--2---:R-:W-:-:S04]  /*0240*/  IMAD R5, R8, UR6, R5 ;  /* 0x0000000608057c24 */ /* 0x004fc8000f8e0205 */
[----:B------:R-:W-:-:S04]  /*0250*/  IMAD R5, R0, R9, R5 ;  /* 0x0000000900057224 */ /* 0x000fc800078e0205 */
[----:B0-----:R-:W-:Y:S02]  /*0260*/  IMAD.WIDE R2, R5, 0x4, R2 ;  /* 0x0000000405027825 */ /* 0x001fe400078e0202 */
[----:B------:R-:W0:Y:S04]  /*0270*/  LDC.64 R4, c[0x0][0x388] ;  /* 0x0000e200ff047b82 */ /* 0x000e280000000a00 */
[----:B-1----:R-:W2:Y:S01]  /*0280*/  LDG.E R3, desc[UR4][R2.64] ;  /* 0x0000000402037981 */ /* 0x002ea2000c1e1900 */
[----:B0-----:R-:W-:-:S05]  /*0290*/  IMAD.WIDE R4, R7, 0x4, R4 ;  /* 0x0000000407047825 */ /* 0x001fca00078e0204 */
[----:B--2---:R-:W-:Y:S01]  /*02a0*/  STG.E desc[UR4][R4.64], R3 ;  /* 0x0000000304007986 */ /* 0x004fe2000c101904 */
[----:B------:R-:W-:Y:S05]  /*02b0*/  EXIT ;  /* 0x000000000000794d */ /* 0x000fea0003800000 */
.L_x_45:
        /* <DEDUP_REMOVED lines=12> */
.L_x_51:


//--------------------- .nv.global.init           --------------------------
	.section	.nv.global.init,"aw",@progbits
	.align	4
.nv.global.init:
	.type		E,@object
	.size		E,(.L_0 - E)
E:
        /*0000*/ 	.byte	0x54, 0xf8, 0x2d, 0x40
.L_0:


//--------------------- .nv.shared.reserved.0     --------------------------
	.section	.nv.shared.reserved.0,"aw",@nobits
	.weak		__nv_reservedSMEM_offset_0_alias
	.size		__nv_reservedSMEM_offset_0_alias, 0, 64
	.other		__nv_reservedSMEM_offset_0_alias,@"STO_CUDA_RESERVED_SHARED STV_DEFAULT"
__nv_reservedSMEM_offset_0_alias:
	.zero		0
	.zero		64


//--------------------- .nv.constant0._Z18pickElementsKernelPfS_Piiii --------------------------
	.section	.nv.constant0._Z18pickElementsKernelPfS_Piiii,"a",@progbits
	.sectionflags	@""
	.align	4
.nv.constant0._Z18pickElementsKernelPfS_Piiii:
	.zero		932


//--------------------- .nv.constant0._Z22transformBboxSQDKernelPfS_S_ffS_S_iii --------------------------
	.section	.nv.constant0._Z22transformBboxSQDKernelPfS_S_ffS_S_iii,"a",@progbits
	.sectionflags	@""
	.align	4
.nv.constant0._Z22transformBboxSQDKernelPfS_S_ffS_S_iii:
	.zero		956


//--------------------- .nv.constant0._Z21multiplyElementKernelPfS_S_ii --------------------------
	.section	.nv.constant0._Z21multiplyElementKernelPfS_S_ii,"a",@progbits
	.sectionflags	@""
	.align	4
.nv.constant0._Z21multiplyElementKernelPfS_S_ii:
	.zero		928


//--------------------- .nv.constant0._Z18reduceArgMaxKernelPfS_S_iiiii --------------------------
	.section	.nv.constant0._Z18reduceArgMaxKernelPfS_S_iiiii,"a",@progbits
	.sectionflags	@""
	.align	4
.nv.constant0._Z18reduceArgMaxKernelPfS_S_iiiii:
	.zero		940


//--------------------- .nv.constant0._Z17sliceTensorKernelPfS_iiiii --------------------------
	.section	.nv.constant0._Z17sliceTensorKernelPfS_iiiii,"a",@progbits
	.sectionflags	@""
	.align	4
.nv.constant0._Z17sliceTensorKernelPfS_iiiii:
	.zero		932


//--------------------- SYMBOLS --------------------------

	.type		.nv.reservedSmem.offset0,@object
	.size		.nv.reservedSmem.offset0,0x4
